// auto-generated by cutlass_sweep.gemm — config: {"arch": "sm_90", "cluster_m": 1, "cluster_n": 1, "dtype": "e4m3", "dtype_b": "e4m3", "layout": "nt", "stages": 0, "tile_k": 128, "tile_m": 256, "tile_n": 192}
#include "cutlass/cutlass.h"
#include "cutlass/gemm/collective/collective_builder.hpp"
#include "cutlass/gemm/device/gemm_universal_adapter.h"
#include "cutlass/gemm/kernel/gemm_universal.hpp"
#include "cutlass/epilogue/collective/collective_builder.hpp"

using ElemA = cutlass::float_e4m3_t;
using ElemB = cutlass::float_e4m3_t;
using ElemCD = cutlass::float_e4m3_t;
using Acc  = float;
using TileShape    = cute::Shape<cute::_256, cute::_192, cute::_128>;
using ClusterShape = cute::Shape<cute::_1, cute::_1, cute::_1>;

using CollectiveEpilogue = typename cutlass::epilogue::collective::CollectiveBuilder<
    cutlass::arch::Sm90, cutlass::arch::OpClassTensorOp,
    TileShape, ClusterShape,
    cutlass::epilogue::collective::EpilogueTileAuto,
    Acc, Acc,
    ElemCD, cutlass::layout::RowMajor, 128 / cutlass::sizeof_bits<ElemCD>::value,
    ElemCD, cutlass::layout::RowMajor, 128 / cutlass::sizeof_bits<ElemCD>::value,
    cutlass::epilogue::collective::EpilogueScheduleAuto
  >::CollectiveOp;

using CollectiveMainloop = typename cutlass::gemm::collective::CollectiveBuilder<
    cutlass::arch::Sm90, cutlass::arch::OpClassTensorOp,
    ElemA, cutlass::layout::RowMajor, 128 / cutlass::sizeof_bits<ElemA>::value,
    ElemB, cutlass::layout::ColumnMajor, 128 / cutlass::sizeof_bits<ElemB>::value,
    Acc,
    TileShape, ClusterShape,
    cutlass::gemm::collective::StageCountAutoCarveout<static_cast<int>(sizeof(typename CollectiveEpilogue::SharedStorage))>,
    cutlass::gemm::collective::KernelScheduleAuto
  >::CollectiveOp;

using GemmKernel = cutlass::gemm::kernel::GemmUniversal<
    cute::Shape<int,int,int,int>,
    CollectiveMainloop,
    CollectiveEpilogue
>;
using Gemm = cutlass::gemm::device::GemmUniversalAdapter<GemmKernel>;

// Force the device kernel symbol into the cubin without needing a host main.
auto* _anchor = &cutlass::device_kernel<GemmKernel>;


// ===== COMPILED SASS (sm_90a) =====

	.target	sm_90a

	.elftype	@"ET_EXEC"


//--------------------- .note.nv.tkinfo           --------------------------
	.section	.note.nv.tkinfo,"",@"SHT_NOTE"
	.sectionflags	@"SHF_NOTE_NV_TKINFO"
	.tkinfo
        /*0018*/ 	.word	0x00000002
        /*0030*/ 	.string	""
        /*0030*/ 	.string	"ptxas"
        /*0030*/ 	.string	"Cuda compilation tools, release 13.0, V13.0.88"
        /*0030*/ 	.string	"Build cuda_13.0.r13.0/compiler.36424714_0"
        /*0030*/ 	.string	"-arch sm_90a -m 64 "



//--------------------- .note.nv.cuinfo           --------------------------
	.section	.note.nv.cuinfo,"",@"SHT_NOTE"
	.sectionflags	@"SHF_NOTE_NV_CUINFO"
        /*0018*/ 	.short	0x0002
        /*001a*/ 	.short	0x005a
        /*001c*/ 	.short	0x0082
	.zero		2


//--------------------- .nv.info                  --------------------------
	.section	.nv.info,"",@"SHT_CUDA_INFO"
	.align	4


	//----- nvinfo : EIATTR_REGCOUNT
	.align		4
        /*0000*/ 	.byte	0x04, 0x2f
        /*0002*/ 	.short	(.L_12 - .L_11)
	.align		4
.L_11:
        /*0004*/ 	.word	index@(_ZN7cutlass13device_kernelINS_4gemm6kernel13GemmUniversalIN4cute5tupleIJiiiiEEENS1_10collective13CollectiveMmaINS1_37MainloopSm90TmaGmmaWarpSpecializedFP8ILi4ENS5_IJNS4_1CILi1EEESB_SB_EEENS1_35KernelTmaWarpSpecializedCooperativeEEENS5_IJNSA_ILi256EEENSA_ILi192EEENSA_ILi128EEEEEENS_12float_e4m3_tENS5_IJlSB_lEEESJ_SK_NS4_8TiledMMAINS4_8MMA_AtomIJNS4_4SM904GMMA31MMA_64x192x32_F32E4M3E4M3_SS_TNILNSO_7ScaleInE1ELSQ_1EEEEEENS4_6LayoutINS5_IJNSA_ILi2EEESB_SB_EEENS5_IJSB_NSA_ILi0EEESW_EEEEENS5_IJNS4_10UnderscoreESZ_SZ_EEEEENS4_13SM90_TMA_LOADENS4_14ComposedLayoutINS4_7SwizzleILi3ELi4ELi3EEENS4_18smem_ptr_flag_bitsILi8EEENST_INS5_IJNSA_ILi8EEESH_EEENS5_IJSH_SB_EEEEEEEvNS4_8identityES12_S1C_vS1D_EENS_8epilogue10collective6detail29Sm90TmaWarpSpecializedAdapterINS1G_15DefaultEpilogueISJ_SK_SK_NS1F_6thread17LinearCombinationISJ_Li1EffLNS1K_9ScaleType4KindE0ELNS_15FloatRoundStyleE2ESJ_EENS1_15EpilogueDefaultEEEEEvvEEEEvNT_6ParamsE)
        /*0008*/ 	.word	0x000000a8


	//----- nvinfo : EIATTR_FRAME_SIZE
	.align		4
.L_12:
        /*000c*/ 	.byte	0x04, 0x11
        /*000e*/ 	.short	(.L_14 - .L_13)
	.align		4
.L_13:
        /*0010*/ 	.word	index@(_ZN7cutlass13device_kernelINS_4gemm6kernel13GemmUniversalIN4cute5tupleIJiiiiEEENS1_10collective13CollectiveMmaINS1_37MainloopSm90TmaGmmaWarpSpecializedFP8ILi4ENS5_IJNS4_1CILi1EEESB_SB_EEENS1_35KernelTmaWarpSpecializedCooperativeEEENS5_IJNSA_ILi256EEENSA_ILi192EEENSA_ILi128EEEEEENS_12float_e4m3_tENS5_IJlSB_lEEESJ_SK_NS4_8TiledMMAINS4_8MMA_AtomIJNS4_4SM904GMMA31MMA_64x192x32_F32E4M3E4M3_SS_TNILNSO_7ScaleInE1ELSQ_1EEEEEENS4_6LayoutINS5_IJNSA_ILi2EEESB_SB_EEENS5_IJSB_NSA_ILi0EEESW_EEEEENS5_IJNS4_10UnderscoreESZ_SZ_EEEEENS4_13SM90_TMA_LOADENS4_14ComposedLayoutINS4_7SwizzleILi3ELi4ELi3EEENS4_18smem_ptr_flag_bitsILi8EEENST_INS5_IJNSA_ILi8EEESH_EEENS5_IJSH_SB_EEEEEEEvNS4_8identityES12_S1C_vS1D_EENS_8epilogue10collective6detail29Sm90TmaWarpSpecializedAdapterINS1G_15DefaultEpilogueISJ_SK_SK_NS1F_6thread17LinearCombinationISJ_Li1EffLNS1K_9ScaleType4KindE0ELNS_15FloatRoundStyleE2ESJ_EENS1_15EpilogueDefaultEEEEEvvEEEEvNT_6ParamsE)
        /*0014*/ 	.word	0x00000300


	//----- nvinfo : EIATTR_MIN_STACK_SIZE
	.align		4
.L_14:
        /*0018*/ 	.byte	0x04, 0x12
        /*001a*/ 	.short	(.L_16 - .L_15)
	.align		4
.L_15:
        /*001c*/ 	.word	index@(_ZN7cutlass13device_kernelINS_4gemm6kernel13GemmUniversalIN4cute5tupleIJiiiiEEENS1_10collective13CollectiveMmaINS1_37MainloopSm90TmaGmmaWarpSpecializedFP8ILi4ENS5_IJNS4_1CILi1EEESB_SB_EEENS1_35KernelTmaWarpSpecializedCooperativeEEENS5_IJNSA_ILi256EEENSA_ILi192EEENSA_ILi128EEEEEENS_12float_e4m3_tENS5_IJlSB_lEEESJ_SK_NS4_8TiledMMAINS4_8MMA_AtomIJNS4_4SM904GMMA31MMA_64x192x32_F32E4M3E4M3_SS_TNILNSO_7ScaleInE1ELSQ_1EEEEEENS4_6LayoutINS5_IJNSA_ILi2EEESB_SB_EEENS5_IJSB_NSA_ILi0EEESW_EEEEENS5_IJNS4_10UnderscoreESZ_SZ_EEEEENS4_13SM90_TMA_LOADENS4_14ComposedLayoutINS4_7SwizzleILi3ELi4ELi3EEENS4_18smem_ptr_flag_bitsILi8EEENST_INS5_IJNSA_ILi8EEESH_EEENS5_IJSH_SB_EEEEEEEvNS4_8identityES12_S1C_vS1D_EENS_8epilogue10collective6detail29Sm90TmaWarpSpecializedAdapterINS1G_15DefaultEpilogueISJ_SK_SK_NS1F_6thread17LinearCombinationISJ_Li1EffLNS1K_9ScaleType4KindE0ELNS_15FloatRoundStyleE2ESJ_EENS1_15EpilogueDefaultEEEEEvvEEEEvNT_6ParamsE)
        /*0020*/ 	.word	0x00000300
.L_16:


//--------------------- .nv.compat                --------------------------
	.section	.nv.compat,"",@"SHT_CUDA_COMPAT_INFO"
	.align	4
        /*0000*/ 	.byte	0x02, 0x09, 0x01, 0x00, 0x02, 0x02, 0x04, 0x00, 0x02, 0x05, 0x05, 0x00, 0x03, 0x07, 0x01, 0x01
        /*0010*/ 	.byte	0x02, 0x03, 0x01, 0x00, 0x02, 0x06, 0x01, 0x00, 0x04, 0x0b, 0x08, 0x00, 0x00, 0x00, 0x00, 0x00
        /*0020*/ 	.byte	0x00, 0x00, 0x00, 0x00


//--------------------- .nv.info._ZN7cutlass13device_kernelINS_4gemm6kernel13GemmUniversalIN4cute5tupleIJiiiiEEENS1_10collective13CollectiveMmaINS1_37MainloopSm90TmaGmmaWarpSpecializedFP8ILi4ENS5_IJNS4_1CILi1EEESB_SB_EEENS1_35KernelTmaWarpSpecializedCooperativeEEENS5_IJNSA_ILi256EEENSA_ILi192EEENSA_ILi128EEEEEENS_12float_e4m3_tENS5_IJlSB_lEEESJ_SK_NS4_8TiledMMAINS4_8MMA_AtomIJNS4_4SM904GMMA31MMA_64x192x32_F32E4M3E4M3_SS_TNILNSO_7ScaleInE1ELSQ_1EEEEEENS4_6LayoutINS5_IJNSA_ILi2EEESB_SB_EEENS5_IJSB_NSA_ILi0EEESW_EEEEENS5_IJNS4_10UnderscoreESZ_SZ_EEEEENS4_13SM90_TMA_LOADENS4_14ComposedLayoutINS4_7SwizzleILi3ELi4ELi3EEENS4_18smem_ptr_flag_bitsILi8EEENST_INS5_IJNSA_ILi8EEESH_EEENS5_IJSH_SB_EEEEEEEvNS4_8identityES12_S1C_vS1D_EENS_8epilogue10collective6detail29Sm90TmaWarpSpecializedAdapterINS1G_15DefaultEpilogueISJ_SK_SK_NS1F_6thread17LinearCombinationISJ_Li1EffLNS1K_9ScaleType4KindE0ELNS_15FloatRoundStyleE2ESJ_EENS1_15EpilogueDefaultEEEEEvvEEEEvNT_6ParamsE --------------------------
	.section	.nv.info._ZN7cutlass13device_kernelINS_4gemm6kernel13GemmUniversalIN4cute5tupleIJiiiiEEENS1_10collective13CollectiveMmaINS1_37MainloopSm90TmaGmmaWarpSpecializedFP8ILi4ENS5_IJNS4_1CILi1EEESB_SB_EEENS1_35KernelTmaWarpSpecializedCooperativeEEENS5_IJNSA_ILi256EEENSA_ILi192EEENSA_ILi128EEEEEENS_12float_e4m3_tENS5_IJlSB_lEEESJ_SK_NS4_8TiledMMAINS4_8MMA_AtomIJNS4_4SM904GMMA31MMA_64x192x32_F32E4M3E4M3_SS_TNILNSO_7ScaleInE1ELSQ_1EEEEEENS4_6LayoutINS5_IJNSA_ILi2EEESB_SB_EEENS5_IJSB_NSA_ILi0EEESW_EEEEENS5_IJNS4_10UnderscoreESZ_SZ_EEEEENS4_13SM90_TMA_LOADENS4_14ComposedLayoutINS4_7SwizzleILi3ELi4ELi3EEENS4_18smem_ptr_flag_bitsILi8EEENST_INS5_IJNSA_ILi8EEESH_EEENS5_IJSH_SB_EEEEEEEvNS4_8identityES12_S1C_vS1D_EENS_8epilogue10collective6detail29Sm90TmaWarpSpecializedAdapterINS1G_15DefaultEpilogueISJ_SK_SK_NS1F_6thread17LinearCombinationISJ_Li1EffLNS1K_9ScaleType4KindE0ELNS_15FloatRoundStyleE2ESJ_EENS1_15EpilogueDefaultEEEEEvvEEEEvNT_6ParamsE,"",@"SHT_CUDA_INFO"
	.sectionflags	@""
	.align	4


	//----- nvinfo : EIATTR_CUDA_API_VERSION
	.align		4
        /*0000*/ 	.byte	0x04, 0x37
        /*0002*/ 	.short	(.L_18 - .L_17)
.L_17:
        /*0004*/ 	.word	0x00000082


	//----- nvinfo : EIATTR_KPARAM_INFO
	.align		4
.L_18:
        /*0008*/ 	.byte	0x04, 0x17
        /*000a*/ 	.short	(.L_20 - .L_19)
.L_19:
        /*000c*/ 	.word	0x00000000
        /*0010*/ 	.short	0x0000
        /*0012*/ 	.short	0x0070
        /*0014*/ 	.byte	0x00, 0xf0, 0x01, 0x10


	//----- nvinfo : EIATTR_SPARSE_MMA_MASK
	.align		4
.L_20:
        /*0018*/ 	.byte	0x03, 0x50
        /*001a*/ 	.short	0x0000


	//----- nvinfo : EIATTR_MAXREG_COUNT
	.align		4
        /*001c*/ 	.byte	0x03, 0x1b
        /*001e*/ 	.short	0x00a8


	//----- nvinfo : EIATTR_NUM_BARRIERS
	.align		4
        /*0020*/ 	.byte	0x02, 0x4c
        /*0022*/ 	.byte	0x01
	.zero		1


	//----- nvinfo : EIATTR_ANNOTATIONS
	.align		4
        /*0024*/ 	.byte	0x04, 0x55
        /*0026*/ 	.short	(.L_22 - .L_21)


	//   ....[0]....
.L_21:
        /*0028*/ 	.word	0x00000001
        /*002c*/ 	.byte	0x90, 0x05, 0x00, 0x00, 0x01, 0x00, 0x00, 0x00, 0xb0, 0x05, 0x00, 0x00, 0x01, 0x00, 0x00, 0x00
        /* <DEDUP_REMOVED lines=764> */
        /*2ffc*/ 	.byte	0x90, 0x9a, 0x01, 0x00


	//----- nvinfo : EIATTR_MERCURY_ISA_VERSION
	.align		4
.L_22:
        /*3000*/ 	.byte	0x03, 0x5f
        /*3002*/ 	.short	0x0101


	//----- nvinfo : EIATTR_INT_WARP_WIDE_INSTR_OFFSETS
	.align		4
        /*3004*/ 	.byte	0x04, 0x31
        /*3006*/ 	.short	(.L_24 - .L_23)


	//   ....[0]....
.L_23:
        /*3008*/ 	.word	0x00000480


	//   ....[1]....
        /*300c*/ 	.word	0x000004a0


	//   ....[2]....
        /*3010*/ 	.word	0x000005a0


	//----- nvinfo : EIATTR_COOP_GROUP_MASK_REGIDS
	.align		4
.L_24:
        /*3014*/ 	.byte	0x04, 0x29
        /*3016*/ 	.short	(.L_26 - .L_25)


	//   ....[0]....
.L_25:
        /*3018*/ 	.word	0xffffffff


	//   ....[1]....
        /*301c*/ 	.word	0xffffffff


	//   ....[2]....
        /*3020*/ 	.word	0xffffffff


	//   ....[3]....
        /*3024*/ 	.word	0xffffffff


	//   ....[4]....
        /*3028*/ 	.word	0xffffffff


	//----- nvinfo : EIATTR_COOP_GROUP_INSTR_OFFSETS
	.align		4
.L_26:
        /*302c*/ 	.byte	0x04, 0x28
        /*302e*/ 	.short	(.L_28 - .L_27)


	//   ....[0]....
.L_27:
        /*3030*/ 	.word	0x00000070


	//   ....[1]....
        /*3034*/ 	.word	0x00000080


	//   ....[2]....
        /*3038*/ 	.word	0x000001a0


	//   ....[3]....
        /*303c*/ 	.word	0x000003c0


	//   ....[4]....
        /*3040*/ 	.word	0x00001f00


	//----- nvinfo : EIATTR_REG_RECONFIG
	.align		4
.L_28:
        /*3044*/ 	.byte	0x01, 0x54
	.zero		2


	//----- nvinfo : EIATTR_MBARRIER_INSTR_OFFSETS
	.align		4
        /*3048*/ 	.byte	0x04, 0x39
        /*304a*/ 	.short	(.L_30 - .L_29)


	//   ....[0]....
.L_29:
        /*304c*/ 	.word	0x00000320
        /*3050*/ 	.word	0x000000ff
        /*3054*/ 	.word	0x00000000
        /*3058*/ 	.short	0x0100
        /*305a*/ 	.byte	0x09
	.zero		1


	//   ....[1]....
        /*305c*/ 	.word	0x00000330
        /*3060*/ 	.word	0x000000ff
        /*3064*/ 	.word	0x00000020
        /*3068*/ 	.short	0x0100
        /*306a*/ 	.byte	0x09
	.zero		1


	//   ....[2]....
        /*306c*/ 	.word	0x00000340
        /*3070*/ 	.word	0x000000ff
        /*3074*/ 	.word	0x00000008
        /*3078*/ 	.short	0x0100
        /*307a*/ 	.byte	0x09
	.zero		1


	//   ....[3]....
        /*307c*/ 	.word	0x00000350
        /*3080*/ 	.word	0x000000ff
        /*3084*/ 	.word	0x00000028
        /*3088*/ 	.short	0x0100
        /*308a*/ 	.byte	0x09
	.zero		1


	//   ....[4]....
        /*308c*/ 	.word	0x00000360
        /*3090*/ 	.word	0x000000ff
        /*3094*/ 	.word	0x00000010
        /*3098*/ 	.short	0x0100
        /*309a*/ 	.byte	0x09
	.zero		1


	//   ....[5]....
        /*309c*/ 	.word	0x00000370
        /*30a0*/ 	.word	0x000000ff
        /*30a4*/ 	.word	0x00000030
        /*30a8*/ 	.short	0x0100
        /*30aa*/ 	.byte	0x09
	.zero		1


	//   ....[6]....
        /*30ac*/ 	.word	0x00000380
        /*30b0*/ 	.word	0x000000ff
        /*30b4*/ 	.word	0x00000018
        /*30b8*/ 	.short	0x0100
        /*30ba*/ 	.byte	0x09
	.zero		1


	//   ....[7]....
        /*30bc*/ 	.word	0x00000390
        /*30c0*/ 	.word	0x000000ff
        /*30c4*/ 	.word	0x00000038
        /*30c8*/ 	.short	0x0100
        /*30ca*/ 	.byte	0x09
	.zero		1


	//   ....[8]....
        /*30cc*/ 	.word	0x000005d0
        /*30d0*/ 	.word	0x000000ff
        /*30d4*/ 	.word	0x00000050
        /*30d8*/ 	.short	0x0100
        /*30da*/ 	.byte	0x06
	.zero		1


	//   ....[9]....
        /*30dc*/ 	.word	0x000005e0
        /*30e0*/ 	.word	0x000000ff
        /*30e4*/ 	.word	0x00000058
        /*30e8*/ 	.short	0x0100
        /*30ea*/ 	.byte	0x06
	.zero		1


	//   ....[10]....
        /*30ec*/ 	.word	0x00002300
        /*30f0*/ 	.word	0x000000ff
        /*30f4*/ 	.word	0x00000000
        /*30f8*/ 	.short	0x010a
        /*30fa*/ 	.byte	0x06
	.zero		1


	//   ....[11]....
        /*30fc*/ 	.word	0x00002340
        /*3100*/ 	.word	0x000000ff
        /*3104*/ 	.word	0x00000000
        /*3108*/ 	.short	0x010a
        /*310a*/ 	.byte	0x06
	.zero		1


	//   ....[12]....
        /*310c*/ 	.word	0x000048b0
        /*3110*/ 	.word	0x000000ff
        /*3114*/ 	.word	0x00000000
        /*3118*/ 	.short	0x010a
        /*311a*/ 	.byte	0x10
	.zero		1


	//   ....[13]....
        /*311c*/ 	.word	0x000048f0
        /*3120*/ 	.word	0x000000ff
        /*3124*/ 	.word	0x00000000
        /*3128*/ 	.short	0x010a
        /*312a*/ 	.byte	0x10
	.zero		1


	//   ....[14]....
        /*312c*/ 	.word	0x00006e80
        /*3130*/ 	.word	0x000000ff
        /*3134*/ 	.word	0x00000000
        /*3138*/ 	.short	0x0101
        /*313a*/ 	.byte	0x08
	.zero		1


	//   ....[15]....
        /*313c*/ 	.word	0x00009450
        /*3140*/ 	.word	0x000000ff
        /*3144*/ 	.word	0x00000000
        /*3148*/ 	.short	0x0101
        /*314a*/ 	.byte	0x06
	.zero		1


	//   ....[16]....
        /*314c*/ 	.word	0x00018cb0
        /*3150*/ 	.word	0x0000000c
        /*3154*/ 	.word	0x00000020
        /*3158*/ 	.short	0x010a
        /*315a*/ 	.byte	0x3f
	.zero		1


	//   ....[17]....
        /*315c*/ 	.word	0x00019070
        /*3160*/ 	.word	0x00000003
        /*3164*/ 	.word	0x00000058
        /*3168*/ 	.short	0x0101
        /*316a*/ 	.byte	0x3f
	.zero		1


	//   ....[18]....
        /*316c*/ 	.word	0x000197e0
        /*3170*/ 	.word	0x00000007
        /*3174*/ 	.word	0x00000000
        /*3178*/ 	.short	0x010a
        /*317a*/ 	.byte	0x3f
	.zero		1


	//   ....[19]....
        /*317c*/ 	.word	0x00019860
        /*3180*/ 	.word	0x00000009
        /*3184*/ 	.word	0x00000000
        /*3188*/ 	.short	0x010a
        /*318a*/ 	.byte	0x3f
	.zero		1


	//   ....[20]....
        /*318c*/ 	.word	0x000198f0
        /*3190*/ 	.word	0x00000006
        /*3194*/ 	.word	0x00000000
        /*3198*/ 	.short	0x010a
        /*319a*/ 	.byte	0x3f
	.zero		1


	//   ....[21]....
        /*319c*/ 	.word	0x00019980
        /*31a0*/ 	.word	0x00000003
        /*31a4*/ 	.word	0x00000000
        /*31a8*/ 	.short	0x010a
        /*31aa*/ 	.byte	0x3f
	.zero		1


	//   ....[22]....
        /*31ac*/ 	.word	0x000199f0
        /*31b0*/ 	.word	0x00000003
        /*31b4*/ 	.word	0x00000000
        /*31b8*/ 	.short	0x010a
        /*31ba*/ 	.byte	0x3f
	.zero		1


	//   ....[23]....
        /*31bc*/ 	.word	0x00019a60
        /*31c0*/ 	.word	0x00000000
        /*31c4*/ 	.word	0x00000000
        /*31c8*/ 	.short	0x010a
        /*31ca*/ 	.byte	0x3f
	.zero		1


	//   ....[24]....
        /*31cc*/ 	.word	0x00019b40
        /*31d0*/ 	.word	0x0000000c
        /*31d4*/ 	.word	0x00000020
        /*31d8*/ 	.short	0x010a
        /*31da*/ 	.byte	0x3f
	.zero		1


	//   ....[25]....
        /*31dc*/ 	.word	0x00019c20
        /*31e0*/ 	.word	0x00000007
        /*31e4*/ 	.word	0x00000000
        /*31e8*/ 	.short	0x010a
        /*31ea*/ 	.byte	0x3f
	.zero		1


	//   ....[26]....
        /*31ec*/ 	.word	0x00019c70
        /*31f0*/ 	.word	0x00000009
        /*31f4*/ 	.word	0x00000000
        /*31f8*/ 	.short	0x010a
        /*31fa*/ 	.byte	0x3f
	.zero		1


	//   ....[27]....
        /*31fc*/ 	.word	0x00019cc0
        /*3200*/ 	.word	0x00000006
        /*3204*/ 	.word	0x00000000
        /*3208*/ 	.short	0x010a
        /*320a*/ 	.byte	0x3f
	.zero		1


	//----- nvinfo : EIATTR_NUM_MBARRIERS
	.align		4
.L_30:
        /*320c*/ 	.byte	0x03, 0x38
        /*320e*/ 	.short	0x000a


	//----- nvinfo : EIATTR_EXIT_INSTR_OFFSETS
	.align		4
        /*3210*/ 	.byte	0x04, 0x1c
        /*3212*/ 	.short	(.L_32 - .L_31)


	//   ....[0]....
.L_31:
        /*3214*/ 	.word	0x00000640


	//   ....[1]....
        /*3218*/ 	.word	0x00000fa0


	//   ....[2]....
        /*321c*/ 	.word	0x000182d0


	//   ....[3]....
        /*3220*/ 	.word	0x00018940


	//   ....[4]....
        /*3224*/ 	.word	0x000199d0


	//----- nvinfo : EIATTR_MAX_THREADS
	.align		4
.L_32:
        /*3228*/ 	.byte	0x04, 0x05
        /*322a*/ 	.short	(.L_34 - .L_33)
.L_33:
        /*322c*/ 	.word	0x00000180
        /*3230*/ 	.word	0x00000001
        /*3234*/ 	.word	0x00000001


	//----- nvinfo : EIATTR_CRS_STACK_SIZE
	.align		4
.L_34:
        /*3238*/ 	.byte	0x04, 0x1e
        /*323a*/ 	.short	(.L_36 - .L_35)
.L_35:
        /*323c*/ 	.word	0x00000000


	//----- nvinfo : EIATTR_CBANK_PARAM_SIZE
	.align		4
.L_36:
        /*3240*/ 	.byte	0x03, 0x19
        /*3242*/ 	.short	0x0470


	//----- nvinfo : EIATTR_PARAM_CBANK
	.align		4
        /*3244*/ 	.byte	0x04, 0x0a
        /*3246*/ 	.short	(.L_38 - .L_37)
	.align		4
.L_37:
        /*3248*/ 	.word	index@(.nv.constant0._ZN7cutlass13device_kernelINS_4gemm6kernel13GemmUniversalIN4cute5tupleIJiiiiEEENS1_10collective13CollectiveMmaINS1_37MainloopSm90TmaGmmaWarpSpecializedFP8ILi4ENS5_IJNS4_1CILi1EEESB_SB_EEENS1_35KernelTmaWarpSpecializedCooperativeEEENS5_IJNSA_ILi256EEENSA_ILi192EEENSA_ILi128EEEEEENS_12float_e4m3_tENS5_IJlSB_lEEESJ_SK_NS4_8TiledMMAINS4_8MMA_AtomIJNS4_4SM904GMMA31MMA_64x192x32_F32E4M3E4M3_SS_TNILNSO_7ScaleInE1ELSQ_1EEEEEENS4_6LayoutINS5_IJNSA_ILi2EEESB_SB_EEENS5_IJSB_NSA_ILi0EEESW_EEEEENS5_IJNS4_10UnderscoreESZ_SZ_EEEEENS4_13SM90_TMA_LOADENS4_14ComposedLayoutINS4_7SwizzleILi3ELi4ELi3EEENS4_18smem_ptr_flag_bitsILi8EEENST_INS5_IJNSA_ILi8EEESH_EEENS5_IJSH_SB_EEEEEEEvNS4_8identityES12_S1C_vS1D_EENS_8epilogue10collective6detail29Sm90TmaWarpSpecializedAdapterINS1G_15DefaultEpilogueISJ_SK_SK_NS1F_6thread17LinearCombinationISJ_Li1EffLNS1K_9ScaleType4KindE0ELNS_15FloatRoundStyleE2ESJ_EENS1_15EpilogueDefaultEEEEEvvEEEEvNT_6ParamsE)
        /*324c*/ 	.short	0x0210
        /*324e*/ 	.short	0x0470


	//----- nvinfo : EIATTR_SW_WAR
	.align		4
.L_38:
        /*3250*/ 	.byte	0x04, 0x36
        /*3252*/ 	.short	(.L_40 - .L_39)
.L_39:
        /*3254*/ 	.word	0x00000008
.L_40:


//--------------------- .nv.callgraph             --------------------------
	.section	.nv.callgraph,"",@"SHT_CUDA_CALLGRAPH"
	.align	4
	.sectionentsize	8
	.align		4
        /*0000*/ 	.word	0x00000000
	.align		4
        /*0004*/ 	.word	0xffffffff
	.align		4
        /*0008*/ 	.word	0x00000000
	.align		4
        /*000c*/ 	.word	0xfffffffe
	.align		4
        /*0010*/ 	.word	0x00000000
	.align		4
        /*0014*/ 	.word	0xfffffffd
	.align		4
        /*0018*/ 	.word	0x00000000
	.align		4
        /*001c*/ 	.word	0xfffffffc


//--------------------- .nv.constant4             --------------------------
	.section	.nv.constant4,"a",@progbits
	.align	8
	.align		8
.nv.constant4:
        /*0000*/ 	.dword	_ZN39_INTERNAL_d8e20aa1_4_k_cu_cf5d5e83_92684cuda3std3__45__cpo5beginE
	.align		8
        /*0008*/ 	.dword	_ZN39_INTERNAL_d8e20aa1_4_k_cu_cf5d5e83_92684cuda3std3__45__cpo3endE
	.align		8
        /*0010*/ 	.dword	_ZN39_INTERNAL_d8e20aa1_4_k_cu_cf5d5e83_92684cuda3std3__45__cpo6cbeginE
	.align		8
        /*0018*/ 	.dword	_ZN39_INTERNAL_d8e20aa1_4_k_cu_cf5d5e83_92684cuda3std3__45__cpo4cendE
	.align		8
        /*0020*/ 	.dword	_ZN39_INTERNAL_d8e20aa1_4_k_cu_cf5d5e83_92684cuda3std3__441_GLOBAL__N__d8e20aa1_4_k_cu_cf5d5e83_92686ignoreE
	.align		8
        /*0028*/ 	.dword	_ZN39_INTERNAL_d8e20aa1_4_k_cu_cf5d5e83_92684cuda3std3__419piecewise_constructE
	.align		8
        /*0030*/ 	.dword	_ZN39_INTERNAL_d8e20aa1_4_k_cu_cf5d5e83_92684cuda3std3__48in_placeE
	.align		8
        /*0038*/ 	.dword	_ZN39_INTERNAL_d8e20aa1_4_k_cu_cf5d5e83_92684cuda3std6ranges3__45__cpo4swapE
	.align		8
        /*0040*/ 	.dword	_ZN39_INTERNAL_d8e20aa1_4_k_cu_cf5d5e83_92684cuda3std6ranges3__45__cpo9iter_moveE
	.align		8
        /*0048*/ 	.dword	_ZN39_INTERNAL_d8e20aa1_4_k_cu_cf5d5e83_92684cute7productE
	.align		8
        /*0050*/ 	.dword	_ZN39_INTERNAL_d8e20aa1_4_k_cu_cf5d5e83_92684cute1_E


//--------------------- .text._ZN7cutlass13device_kernelINS_4gemm6kernel13GemmUniversalIN4cute5tupleIJiiiiEEENS1_10collective13CollectiveMmaINS1_37MainloopSm90TmaGmmaWarpSpecializedFP8ILi4ENS5_IJNS4_1CILi1EEESB_SB_EEENS1_35KernelTmaWarpSpecializedCooperativeEEENS5_IJNSA_ILi256EEENSA_ILi192EEENSA_ILi128EEEEEENS_12float_e4m3_tENS5_IJlSB_lEEESJ_SK_NS4_8TiledMMAINS4_8MMA_AtomIJNS4_4SM904GMMA31MMA_64x192x32_F32E4M3E4M3_SS_TNILNSO_7ScaleInE1ELSQ_1EEEEEENS4_6LayoutINS5_IJNSA_ILi2EEESB_SB_EEENS5_IJSB_NSA_ILi0EEESW_EEEEENS5_IJNS4_10UnderscoreESZ_SZ_EEEEENS4_13SM90_TMA_LOADENS4_14ComposedLayoutINS4_7SwizzleILi3ELi4ELi3EEENS4_18smem_ptr_flag_bitsILi8EEENST_INS5_IJNSA_ILi8EEESH_EEENS5_IJSH_SB_EEEEEEEvNS4_8identityES12_S1C_vS1D_EENS_8epilogue10collective6detail29Sm90TmaWarpSpecializedAdapterINS1G_15DefaultEpilogueISJ_SK_SK_NS1F_6thread17LinearCombinationISJ_Li1EffLNS1K_9ScaleType4KindE0ELNS_15FloatRoundStyleE2ESJ_EENS1_15EpilogueDefaultEEEEEvvEEEEvNT_6ParamsE --------------------------
	.section	.text._ZN7cutlass13device_kernelINS_4gemm6kernel13GemmUniversalIN4cute5tupleIJiiiiEEENS1_10collective13CollectiveMmaINS1_37MainloopSm90TmaGmmaWarpSpecializedFP8ILi4ENS5_IJNS4_1CILi1EEESB_SB_EEENS1_35KernelTmaWarpSpecializedCooperativeEEENS5_IJNSA_ILi256EEENSA_ILi192EEENSA_ILi128EEEEEENS_12float_e4m3_tENS5_IJlSB_lEEESJ_SK_NS4_8TiledMMAINS4_8MMA_AtomIJNS4_4SM904GMMA31MMA_64x192x32_F32E4M3E4M3_SS_TNILNSO_7ScaleInE1ELSQ_1EEEEEENS4_6LayoutINS5_IJNSA_ILi2EEESB_SB_EEENS5_IJSB_NSA_ILi0EEESW_EEEEENS5_IJNS4_10UnderscoreESZ_SZ_EEEEENS4_13SM90_TMA_LOADENS4_14ComposedLayoutINS4_7SwizzleILi3ELi4ELi3EEENS4_18smem_ptr_flag_bitsILi8EEENST_INS5_IJNSA_ILi8EEESH_EEENS5_IJSH_SB_EEEEEEEvNS4_8identityES12_S1C_vS1D_EENS_8epilogue10collective6detail29Sm90TmaWarpSpecializedAdapterINS1G_15DefaultEpilogueISJ_SK_SK_NS1F_6thread17LinearCombinationISJ_Li1EffLNS1K_9ScaleType4KindE0ELNS_15FloatRoundStyleE2ESJ_EENS1_15EpilogueDefaultEEEEEvvEEEEvNT_6ParamsE,"ax",@progbits
	.align	128
.text._ZN7cutlass13device_kernelINS_4gemm6kernel13GemmUniversalIN4cute5tupleIJiiiiEEENS1_10collective13CollectiveMmaINS1_37MainloopSm90TmaGmmaWarpSpecializedFP8ILi4ENS5_IJNS4_1CILi1EEESB_SB_EEENS1_35KernelTmaWarpSpecializedCooperativeEEENS5_IJNSA_ILi256EEENSA_ILi192EEENSA_ILi128EEEEEENS_12float_e4m3_tENS5_IJlSB_lEEESJ_SK_NS4_8TiledMMAINS4_8MMA_AtomIJNS4_4SM904GMMA31MMA_64x192x32_F32E4M3E4M3_SS_TNILNSO_7ScaleInE1ELSQ_1EEEEEENS4_6LayoutINS5_IJNSA_ILi2EEESB_SB_EEENS5_IJSB_NSA_ILi0EEESW_EEEEENS5_IJNS4_10UnderscoreESZ_SZ_EEEEENS4_13SM90_TMA_LOADENS4_14ComposedLayoutINS4_7SwizzleILi3ELi4ELi3EEENS4_18smem_ptr_flag_bitsILi8EEENST_INS5_IJNSA_ILi8EEESH_EEENS5_IJSH_SB_EEEEEEEvNS4_8identityES12_S1C_vS1D_EENS_8epilogue10collective6detail29Sm90TmaWarpSpecializedAdapterINS1G_15DefaultEpilogueISJ_SK_SK_NS1F_6thread17LinearCombinationISJ_Li1EffLNS1K_9ScaleType4KindE0ELNS_15FloatRoundStyleE2ESJ_EENS1_15EpilogueDefaultEEEEEvvEEEEvNT_6ParamsE:
        .type           _ZN7cutlass13device_kernelINS_4gemm6kernel13GemmUniversalIN4cute5tupleIJiiiiEEENS1_10collective13CollectiveMmaINS1_37MainloopSm90TmaGmmaWarpSpecializedFP8ILi4ENS5_IJNS4_1CILi1EEESB_SB_EEENS1_35KernelTmaWarpSpecializedCooperativeEEENS5_IJNSA_ILi256EEENSA_ILi192EEENSA_ILi128EEEEEENS_12float_e4m3_tENS5_IJlSB_lEEESJ_SK_NS4_8TiledMMAINS4_8MMA_AtomIJNS4_4SM904GMMA31MMA_64x192x32_F32E4M3E4M3_SS_TNILNSO_7ScaleInE1ELSQ_1EEEEEENS4_6LayoutINS5_IJNSA_ILi2EEESB_SB_EEENS5_IJSB_NSA_ILi0EEESW_EEEEENS5_IJNS4_10UnderscoreESZ_SZ_EEEEENS4_13SM90_TMA_LOADENS4_14ComposedLayoutINS4_7SwizzleILi3ELi4ELi3EEENS4_18smem_ptr_flag_bitsILi8EEENST_INS5_IJNSA_ILi8EEESH_EEENS5_IJSH_SB_EEEEEEEvNS4_8identityES12_S1C_vS1D_EENS_8epilogue10collective6detail29Sm90TmaWarpSpecializedAdapterINS1G_15DefaultEpilogueISJ_SK_SK_NS1F_6thread17LinearCombinationISJ_Li1EffLNS1K_9ScaleType4KindE0ELNS_15FloatRoundStyleE2ESJ_EENS1_15EpilogueDefaultEEEEEvvEEEEvNT_6ParamsE,@function
        .size           _ZN7cutlass13device_kernelINS_4gemm6kernel13GemmUniversalIN4cute5tupleIJiiiiEEENS1_10collective13CollectiveMmaINS1_37MainloopSm90TmaGmmaWarpSpecializedFP8ILi4ENS5_IJNS4_1CILi1EEESB_SB_EEENS1_35KernelTmaWarpSpecializedCooperativeEEENS5_IJNSA_ILi256EEENSA_ILi192EEENSA_ILi128EEEEEENS_12float_e4m3_tENS5_IJlSB_lEEESJ_SK_NS4_8TiledMMAINS4_8MMA_AtomIJNS4_4SM904GMMA31MMA_64x192x32_F32E4M3E4M3_SS_TNILNSO_7ScaleInE1ELSQ_1EEEEEENS4_6LayoutINS5_IJNSA_ILi2EEESB_SB_EEENS5_IJSB_NSA_ILi0EEESW_EEEEENS5_IJNS4_10UnderscoreESZ_SZ_EEEEENS4_13SM90_TMA_LOADENS4_14ComposedLayoutINS4_7SwizzleILi3ELi4ELi3EEENS4_18smem_ptr_flag_bitsILi8EEENST_INS5_IJNSA_ILi8EEESH_EEENS5_IJSH_SB_EEEEEEEvNS4_8identityES12_S1C_vS1D_EENS_8epilogue10collective6detail29Sm90TmaWarpSpecializedAdapterINS1G_15DefaultEpilogueISJ_SK_SK_NS1F_6thread17LinearCombinationISJ_Li1EffLNS1K_9ScaleType4KindE0ELNS_15FloatRoundStyleE2ESJ_EENS1_15EpilogueDefaultEEEEEvvEEEEvNT_6ParamsE,(.L_x_457 - _ZN7cutlass13device_kernelINS_4gemm6kernel13GemmUniversalIN4cute5tupleIJiiiiEEENS1_10collective13CollectiveMmaINS1_37MainloopSm90TmaGmmaWarpSpecializedFP8ILi4ENS5_IJNS4_1CILi1EEESB_SB_EEENS1_35KernelTmaWarpSpecializedCooperativeEEENS5_IJNSA_ILi256EEENSA_ILi192EEENSA_ILi128EEEEEENS_12float_e4m3_tENS5_IJlSB_lEEESJ_SK_NS4_8TiledMMAINS4_8MMA_AtomIJNS4_4SM904GMMA31MMA_64x192x32_F32E4M3E4M3_SS_TNILNSO_7ScaleInE1ELSQ_1EEEEEENS4_6LayoutINS5_IJNSA_ILi2EEESB_SB_EEENS5_IJSB_NSA_ILi0EEESW_EEEEENS5_IJNS4_10UnderscoreESZ_SZ_EEEEENS4_13SM90_TMA_LOADENS4_14ComposedLayoutINS4_7SwizzleILi3ELi4ELi3EEENS4_18smem_ptr_flag_bitsILi8EEENST_INS5_IJNSA_ILi8EEESH_EEENS5_IJSH_SB_EEEEEEEvNS4_8identityES12_S1C_vS1D_EENS_8epilogue10collective6detail29Sm90TmaWarpSpecializedAdapterINS1G_15DefaultEpilogueISJ_SK_SK_NS1F_6thread17LinearCombinationISJ_Li1EffLNS1K_9ScaleType4KindE0ELNS_15FloatRoundStyleE2ESJ_EENS1_15EpilogueDefaultEEEEEvvEEEEvNT_6ParamsE)
        .other          _ZN7cutlass13device_kernelINS_4gemm6kernel13GemmUniversalIN4cute5tupleIJiiiiEEENS1_10collective13CollectiveMmaINS1_37MainloopSm90TmaGmmaWarpSpecializedFP8ILi4ENS5_IJNS4_1CILi1EEESB_SB_EEENS1_35KernelTmaWarpSpecializedCooperativeEEENS5_IJNSA_ILi256EEENSA_ILi192EEENSA_ILi128EEEEEENS_12float_e4m3_tENS5_IJlSB_lEEESJ_SK_NS4_8TiledMMAINS4_8MMA_AtomIJNS4_4SM904GMMA31MMA_64x192x32_F32E4M3E4M3_SS_TNILNSO_7ScaleInE1ELSQ_1EEEEEENS4_6LayoutINS5_IJNSA_ILi2EEESB_SB_EEENS5_IJSB_NSA_ILi0EEESW_EEEEENS5_IJNS4_10UnderscoreESZ_SZ_EEEEENS4_13SM90_TMA_LOADENS4_14ComposedLayoutINS4_7SwizzleILi3ELi4ELi3EEENS4_18smem_ptr_flag_bitsILi8EEENST_INS5_IJNSA_ILi8EEESH_EEENS5_IJSH_SB_EEEEEEEvNS4_8identityES12_S1C_vS1D_EENS_8epilogue10collective6detail29Sm90TmaWarpSpecializedAdapterINS1G_15DefaultEpilogueISJ_SK_SK_NS1F_6thread17LinearCombinationISJ_Li1EffLNS1K_9ScaleType4KindE0ELNS_15FloatRoundStyleE2ESJ_EENS1_15EpilogueDefaultEEEEEvvEEEEvNT_6ParamsE,@"STO_CUDA_ENTRY STV_DEFAULT"
_ZN7cutlass13device_kernelINS_4gemm6kernel13GemmUniversalIN4cute5tupleIJiiiiEEENS1_10collective13CollectiveMmaINS1_37MainloopSm90TmaGmmaWarpSpecializedFP8ILi4ENS5_IJNS4_1CILi1EEESB_SB_EEENS1_35KernelTmaWarpSpecializedCooperativeEEENS5_IJNSA_ILi256EEENSA_ILi192EEENSA_ILi128EEEEEENS_12float_e4m3_tENS5_IJlSB_lEEESJ_SK_NS4_8TiledMMAINS4_8MMA_AtomIJNS4_4SM904GMMA31MMA_64x192x32_F32E4M3E4M3_SS_TNILNSO_7ScaleInE1ELSQ_1EEEEEENS4_6LayoutINS5_IJNSA_ILi2EEESB_SB_EEENS5_IJSB_NSA_ILi0EEESW_EEEEENS5_IJNS4_10UnderscoreESZ_SZ_EEEEENS4_13SM90_TMA_LOADENS4_14ComposedLayoutINS4_7SwizzleILi3ELi4ELi3EEENS4_18smem_ptr_flag_bitsILi8EEENST_INS5_IJNSA_ILi8EEESH_EEENS5_IJSH_SB_EEEEEEEvNS4_8identityES12_S1C_vS1D_EENS_8epilogue10collective6detail29Sm90TmaWarpSpecializedAdapterINS1G_15DefaultEpilogueISJ_SK_SK_NS1F_6thread17LinearCombinationISJ_Li1EffLNS1K_9ScaleType4KindE0ELNS_15FloatRoundStyleE2ESJ_EENS1_15EpilogueDefaultEEEEEvvEEEEvNT_6ParamsE:
[----:B------:R-:W0:Y:S02]  /*0000*/  LDC R1, c[0x0][0x28] ;  /* 0x00000a00ff017b82 */ /* 0x000e240000000800 */
[----:B0-----:R-:W-:Y:S01]  /*0010*/  VIADD R1, R1, 0xfffffd00 ;  /* 0xfffffd0001017836 */ /* 0x001fe20000000000 */
[----:B------:R-:W0:Y:S01]  /*0020*/  S2R R2, SR_TID.X ;  /* 0x0000000000027919 */ /* 0x000e220000002100 */
[----:B------:R-:W-:Y:S01]  /*0030*/  ELECT P0, URZ, PT ;  /* 0x00000000003f782f */ /* 0x000fe20003800000 */
[----:B------:R-:W-:Y:S01]  /*0040*/  BSSY B0, `(.L_x_0) ;  /* 0x0000015000007945 */ /* 0x000fe20003800000 */
[--C-:B0-----:R-:W-:Y:S02]  /*0050*/  SHF.R.U32.HI R0, RZ, 0x5, R2.reuse ;  /* 0x00000005ff007819 */ /* 0x101fe40000011602 */
[----:B------:R-:W-:-:S03]  /*0060*/  SHF.R.U32.HI R2, RZ, 0x7, R2 ;  /* 0x00000007ff027819 */ /* 0x000fc60000011602 */
[----:B------:R-:W0:Y:S04]  /*0070*/  SHFL.IDX PT, R3, R0, RZ, 0x1f ;  /* 0x00001fff00037589 */ /* 0x000e2800000e0000 */
[----:B------:R-:W1:Y:S01]  /*0080*/  SHFL.IDX PT, R2, R2, RZ, 0x1f ;  /* 0x00001fff02027589 */ /* 0x000e6200000e0000 */
[----:B0-----:R-:W-:Y:S02]  /*0090*/  R2UR UR4, R3 ;  /* 0x00000000030472ca */ /* 0x001fe400000e0000 */
[----:B-1----:R-:W-:-:S11]  /*00a0*/  R2UR UR6, R2 ;  /* 0x00000000020672ca */ /* 0x002fd600000e0000 */
[----:B------:R-:W-:Y:S02]  /*00b0*/  USHF.R.S32.HI UR5, URZ, 0x1f, UR4 ;  /* 0x0000001f3f057899 */ /* 0x000fe40008011404 */
[----:B------:R-:W-:Y:S02]  /*00c0*/  ISETP.NE.OR P0, PT, RZ, UR4, !P0 ;  /* 0x00000004ff007c0c */ /* 0x000fe4000c705670 */
[----:B------:R-:W-:-:S04]  /*00d0*/  ULEA.HI UR5, UR5, UR4, URZ, 0x2 ;  /* 0x0000000405057291 */ /* 0x000fc8000f8f103f */
[----:B------:R-:W-:-:S04]  /*00e0*/  ULOP3.LUT UR5, UR5, 0xfffffffc, URZ, 0xc0, !UPT ;  /* 0xfffffffc05057892 */ /* 0x000fc8000f8ec03f */
[----:B------:R-:W-:-:S03]  /*00f0*/  UIADD3 UR8, UR4, -UR5, URZ ;  /* 0x8000000504087290 */ /* 0x000fc6000fffe03f */
[----:B------:R-:W-:Y:S09]  /*0100*/  @P0 BRA `(.L_x_1) ;  /* 0x0000000000200947 */ /* 0x000ff20003800000 */
[----:B------:R-:W-:Y:S02]  /*0110*/  ULDC.64 UR4, c[0x0][0x198] ;  /* 0x0000660000047ab9 */ /* 0x000fe40000000a00 */
[----:B------:R-:W-:Y:S02]  /*0120*/  UIADD3 UR10, UP0, UR4, 0xf0, URZ ;  /* 0x000000f0040a7890 */ /* 0x000fe4000ff1e03f */
[----:B------:R-:W-:Y:S02]  /*0130*/  UIADD3 UR4, UP1, UR4, 0x1f0, URZ ;  /* 0x000001f004047890 */ /* 0x000fe4000ff3e03f */
[----:B------:R-:W-:Y:S02]  /*0140*/  UIADD3.X UR11, URZ, UR5, URZ, UP0, !UPT ;  /* 0x000000053f0b7290 */ /* 0x000fe400087fe43f */
[----:B------:R-:W-:-:S07]  /*0150*/  UIADD3.X UR5, URZ, UR5, URZ, UP1, !UPT ;  /* 0x000000053f057290 */ /* 0x000fce0008ffe43f */
[----:B------:R0:W-:Y:S02]  /*0160*/  UTMACCTL.PF [UR10] ;  /* 0x000000000a0079b9 */ /* 0x0001e40008040000 */
[----:B------:R0:W-:Y:S02]  /*0170*/  UTMACCTL.PF [UR4] ;  /* 0x00000000040079b9 */ /* 0x0001e40008040000 */
[----:B0-----:R-:W-:Y:S01]  /*0180*/  NOP ;  /* 0x0000000000007918 */ /* 0x001fe20000000000 */
.L_x_1:
[----:B------:R-:W-:Y:S05]  /*0190*/  BSYNC B0 ;  /* 0x0000000000007941 */ /* 0x000fea0003800000 */
.L_x_0:
[----:B------:R-:W0:Y:S01]  /*01a0*/  SHFL.IDX PT, R2, R0, RZ, 0x1f ;  /* 0x00001fff00027589 */ /* 0x000e2200000e0000 */
[----:B------:R-:W-:Y:S01]  /*01b0*/  UISETP.NE.AND UP0, UPT, UR8, 0x3, UPT ;  /* 0x000000030800788c */ /* 0x000fe2000bf05270 */
[----:B------:R-:W-:Y:S01]  /*01c0*/  ISETP.NE.AND P1, PT, RZ, UR6, PT ;  /* 0x00000006ff007c0c */ /* 0x000fe2000bf25270 */
[----:B------:R-:W-:Y:S02]  /*01d0*/  UIADD3 UR10, UR6, -0x1, URZ ;  /* 0xffffffff060a7890 */ /* 0x000fe4000fffe03f */
[----:B------:R-:W-:Y:S02]  /*01e0*/  UISETP.EQ.OR UP0, UPT, UR8, URZ, !UP0 ;  /* 0x0000003f0800728c */ /* 0x000fe4000c702670 */
[----:B------:R-:W-:Y:S02]  /*01f0*/  UISETP.GE.U32.AND UP1, UPT, UR10, 0x2, UPT ;  /* 0x000000020a00788c */ /* 0x000fe4000bf26070 */
[----:B------:R-:W-:-:S04]  /*0200*/  UISETP.EQ.AND UP0, UPT, UR6, URZ, UP0 ;  /* 0x0000003f0600728c */ /* 0x000fc80008702270 */
[----:B------:R-:W-:-:S04]  /*0210*/  USEL UR13, URZ, 0x1, !UP0 ;  /* 0x000000013f0d7887 */ /* 0x000fc8000c000000 */
[----:B------:R-:W-:Y:S01]  /*0220*/  USEL UR13, UR13, 0x2, UP1 ;  /* 0x000000020d0d7887 */ /* 0x000fe20008800000 */
[----:B0-----:R-:W-:-:S13]  /*0230*/  ISETP.NE.AND P0, PT, R2, RZ, PT ;  /* 0x000000ff0200720c */ /* 0x001fda0003f05270 */
[----:B------:R-:W-:Y:S05]  /*0240*/  @P0 BRA `(.L_x_2) ;  /* 0x0000000000580947 */ /* 0x000fea0003800000 */
[----:B------:R-:W0:Y:S01]  /*0250*/  S2UR UR9, SR_CgaCtaId ;  /* 0x00000000000979c3 */ /* 0x000e220000008800 */
[----:B------:R-:W-:Y:S01]  /*0260*/  UMOV UR4, 0x400 ;  /* 0x0000040000047882 */ /* 0x000fe20000000000 */
[----:B------:R-:W-:Y:S01]  /*0270*/  UMOV UR5, 0x1 ;  /* 0x0000000100057882 */ /* 0x000fe20000000000 */
[----:B------:R-:W-:Y:S01]  /*0280*/  UMOV UR6, 0x100 ;  /* 0x0000010000067882 */ /* 0x000fe20000000000 */
[----:B------:R-:W-:Y:S01]  /*0290*/  ELECT P0, URZ, PT ;  /* 0x00000000003f782f */ /* 0x000fe20003800000 */
[----:B------:R-:W-:-:S04]  /*02a0*/  UIADD3 UR6, -UR6, 0x100000, URZ ;  /* 0x0010000006067890 */ /* 0x000fc8000fffe13f */
[----:B------:R-:W-:Y:S02]  /*02b0*/  USHF.L.U32 UR7, UR6, 0xb, URZ ;  /* 0x0000000b06077899 */ /* 0x000fe4000800063f */
[----:B------:R-:W-:Y:S02]  /*02c0*/  USHF.L.U32 UR6, UR6, 0x1, URZ ;  /* 0x0000000106067899 */ /* 0x000fe4000800063f */
[----:B0-----:R-:W-:Y:S02]  /*02d0*/  ULEA UR9, UR9, UR4, 0x18 ;  /* 0x0000000409097291 */ /* 0x001fe4000f8ec03f */
[----:B------:R-:W-:-:S04]  /*02e0*/  UIADD3 UR4, -UR5, 0x100000, URZ ;  /* 0x0010000005047890 */ /* 0x000fc8000fffe13f */
[----:B------:R-:W-:Y:S02]  /*02f0*/  USHF.L.U32 UR5, UR4, 0xb, URZ ;  /* 0x0000000b04057899 */ /* 0x000fe4000800063f */
[----:B------:R-:W-:Y:S01]  /*0300*/  USHF.L.U32 UR4, UR4, 0x1, URZ ;  /* 0x0000000104047899 */ /* 0x000fe2000800063f */
[----:B------:R-:W0:Y:S11]  /*0310*/  FENCE.VIEW.ASYNC.S ;  /* 0x00000000000073c6 */ /* 0x000e360000000000 */
[----:B0-----:R0:W1:Y:S01]  /*0320*/  SYNCS.EXCH.64 URZ, [UR9], UR4 ;  /* 0x00000004093f75b2 */ /* 0x0010620008000100 */
[----:B------:R0:W2:Y:S01]  /*0330*/  SYNCS.EXCH.64 URZ, [UR9+0x20], UR6 ;  /* 0x00002006093f75b2 */ /* 0x0000a20008000100 */
[----:B------:R0:W3:Y:S01]  /*0340*/  SYNCS.EXCH.64 URZ, [UR9+0x8], UR4 ;  /* 0x00000804093f75b2 */ /* 0x0000e20008000100 */
[----:B------:R0:W4:Y:S01]  /*0350*/  SYNCS.EXCH.64 URZ, [UR9+0x28], UR6 ;  /* 0x00002806093f75b2 */ /* 0x0001220008000100 */
[----:B------:R0:W0:Y:S01]  /*0360*/  SYNCS.EXCH.64 URZ, [UR9+0x10], UR4 ;  /* 0x00001004093f75b2 */ /* 0x0000220008000100 */
[----:B------:R0:W0:Y:S01]  /*0370*/  SYNCS.EXCH.64 URZ, [UR9+0x30], UR6 ;  /* 0x00003006093f75b2 */ /* 0x0000220008000100 */
[----:B------:R0:W0:Y:S01]  /*0380*/  SYNCS.EXCH.64 URZ, [UR9+0x18], UR4 ;  /* 0x00001804093f75b2 */ /* 0x0000220008000100 */
[----:B------:R0:W0:Y:S01]  /*0390*/  SYNCS.EXCH.64 URZ, [UR9+0x38], UR6 ;  /* 0x00003806093f75b2 */ /* 0x0000220008000100 */
[----:B------:R-:W-:Y:S01]  /*03a0*/  NOP ;  /* 0x0000000000007918 */ /* 0x000fe20000000000 */
.L_x_2:
[----:B------:R-:W5:Y:S01]  /*03b0*/  LDC R2, c[0x0][0x65c] ;  /* 0x00019700ff027b82 */ /* 0x000f620000000800 */
[----:B------:R-:W1:Y:S01]  /*03c0*/  SHFL.IDX PT, R0, R0, RZ, 0x1f ;  /* 0x00001fff00007589 */ /* 0x000e6200000e0000 */
[----:B------:R-:W-:Y:S01]  /*03d0*/  ELECT P0, URZ, PT ;  /* 0x00000000003f782f */ /* 0x000fe20003800000 */
[----:B------:R-:W-:Y:S01]  /*03e0*/  IMAD.MOV.U32 R3, RZ, RZ, RZ ;  /* 0x000000ffff037224 */ /* 0x000fe200078e00ff */
[----:B0-----:R-:W-:Y:S01]  /*03f0*/  UMOV UR4, 0x20 ;  /* 0x0000002000047882 */ /* 0x001fe20000000000 */
[----:B------:R-:W0:Y:S01]  /*0400*/  S2R R10, SR_CTAID.Y ;  /* 0x00000000000a7919 */ /* 0x000e220000002600 */
[----:B------:R-:W-:Y:S01]  /*0410*/  NOP ;  /* 0x0000000000007918 */ /* 0x000fe20000000000 */
[----:B------:R-:W-:Y:S01]  /*0420*/  NOP ;  /* 0x0000000000007918 */ /* 0x000fe20000000000 */
[----:B-----5:R-:W-:Y:S02]  /*0430*/  ISETP.NE.AND P3, PT, R2, 0x1, PT ;  /* 0x000000010200780c */ /* 0x020fe40003f65270 */
[----:B------:R-:W5:Y:S01]  /*0440*/  S2R R2, SR_CTAID.X ;  /* 0x0000000000027919 */ /* 0x000f620000002500 */
[----:B-1----:R-:W-:-:S10]  /*0450*/  ISETP.NE.OR P0, PT, R0, RZ, !P0 ;  /* 0x000000ff0000720c */ /* 0x002fd40004705670 */
[----:B------:R-:W5:Y:S01]  /*0460*/  @P3 LDC R7, c[0x0][0x10] ;  /* 0x00000400ff073b82 */ /* 0x000f620000000800 */
[----:B0-----:R-:W-:Y:S02]  /*0470*/  @P3 IMAD.MOV.U32 R4, RZ, RZ, R10 ;  /* 0x000000ffff043224 */ /* 0x001fe400078e000a */
[----:B------:R-:W-:Y:S01]  /*0480*/  VOTEU.ALL UP0, P0 ;  /* 0x00000000003f7886 */ /* 0x000fe20000000000 */
[----:B------:R-:W-:Y:S01]  /*0490*/  @P3 IMAD.MOV.U32 R5, RZ, RZ, RZ ;  /* 0x000000ffff053224 */ /* 0x000fe200078e00ff */
[----:B------:R-:W-:Y:S01]  /*04a0*/  VOTEU.ALL UP1, P0 ;  /* 0x00000000003f7886 */ /* 0x000fe20000020000 */
[----:B------:R-:W-:Y:S02]  /*04b0*/  @P3 IMAD.MOV.U32 R11, RZ, RZ, RZ ;  /* 0x000000ffff0b3224 */ /* 0x000fe400078e00ff */
[----:B------:R-:W0:Y:S01]  /*04c0*/  @!P3 LDC R9, c[0x0][0xc] ;  /* 0x00000300ff09bb82 */ /* 0x000e220000000800 */
[----:B------:R-:W-:Y:S01]  /*04d0*/  @!UP0 UMOV UR6, 0x400 ;  /* 0x0000040000068882 */ /* 0x000fe20000000000 */
[----:B------:R-:W-:-:S04]  /*04e0*/  @!UP0 UIADD3 UR4, -UR4, 0x100000, URZ ;  /* 0x0010000004048890 */ /* 0x000fc8000fffe13f */
[----:B------:R-:W-:Y:S02]  /*04f0*/  @!UP0 USHF.L.U32 UR5, UR4, 0xb, URZ ;  /* 0x0000000b04058899 */ /* 0x000fe4000800063f */
[----:B------:R-:W-:Y:S01]  /*0500*/  @!UP0 USHF.L.U32 UR4, UR4, 0x1, URZ ;  /* 0x0000000104048899 */ /* 0x000fe2000800063f */
[----:B------:R-:W1:Y:S01]  /*0510*/  @!UP0 S2UR UR7, SR_CgaCtaId ;  /* 0x00000000000789c3 */ /* 0x000e620000008800 */
[----:B-----5:R-:W-:-:S04]  /*0520*/  @P3 IMAD.WIDE.U32 R6, R2, R7, R4 ;  /* 0x0000000702063225 */ /* 0x020fc800078e0004 */
[----:B------:R-:W-:Y:S02]  /*0530*/  @P3 IMAD.MOV.U32 R14, RZ, RZ, R6 ;  /* 0x000000ffff0e3224 */ /* 0x000fe400078e0006 */
[----:B------:R-:W-:Y:S02]  /*0540*/  @P3 IMAD.IADD R15, R7, 0x1, R11 ;  /* 0x00000001070f3824 */ /* 0x000fe400078e020b */
[----:B0-----:R-:W-:-:S04]  /*0550*/  @!P3 IMAD.WIDE.U32 R4, R9, R10, R2 ;  /* 0x0000000a0904b225 */ /* 0x001fc800078e0002 */
[----:B------:R-:W-:Y:S02]  /*0560*/  @!P3 IMAD.MOV.U32 R14, RZ, RZ, R4 ;  /* 0x000000ffff0eb224 */ /* 0x000fe400078e0004 */
[----:B------:R-:W-:Y:S01]  /*0570*/  @!P3 IMAD.MOV.U32 R15, RZ, RZ, R5 ;  /* 0x000000ffff0fb224 */ /* 0x000fe200078e0005 */
[----:B-1----:R-:W-:Y:S02]  /*0580*/  @!UP0 ULEA UR6, UR7, UR6, 0x18 ;  /* 0x0000000607068291 */ /* 0x002fe4000f8ec03f */
[----:B------:R0:W-:Y:S01]  /*0590*/  STL [R1+0x274], R14 ;  /* 0x0002740e01007387 */ /* 0x0001e20000100800 */
[----:B------:R-:W-:-:S03]  /*05a0*/  VOTEU.ALL UP0, P0 ;  /* 0x00000000003f7886 */ /* 0x000fc60000000000 */
[----:B------:R0:W-:Y:S04]  /*05b0*/  STL [R1+0x270], R15 ;  /* 0x0002700f01007387 */ /* 0x0001e80000100800 */
[----:B------:R-:W1:Y:S02]  /*05c0*/  FENCE.VIEW.ASYNC.S ;  /* 0x00000000000073c6 */ /* 0x000e640000000000 */
[----:B-1----:R0:W2:Y:S01]  /*05d0*/  @!UP0 SYNCS.EXCH.64 URZ, [UR6+0x50], UR4 ;  /* 0x00005004063f85b2 */ /* 0x0020a20008000100 */
[----:B------:R0:W2:Y:S01]  /*05e0*/  @!UP1 SYNCS.EXCH.64 URZ, [UR6+0x58], UR4 ;  /* 0x00005804063f95b2 */ /* 0x0000a20008000100 */
[----:B------:R-:W-:Y:S01]  /*05f0*/  NOP ;  /* 0x0000000000007918 */ /* 0x000fe20000000000 */
[----:B--234-:R-:W-:Y:S06]  /*0600*/  BAR.SYNC.DEFER_BLOCKING 0x0 ;  /* 0x0000000000007b1d */ /* 0x01cfec0000010000 */
[----:B0-----:R-:W-:Y:S05]  /*0610*/  @!P1 BRA `(.L_x_3) ;  /* 0x0000017c00309947 */ /* 0x001fea0003800000 */
[----:B------:R-:W-:-:S06]  /*0620*/  UISETP.GT.U32.AND UP0, UPT, UR10, 0x1, UPT ;  /* 0x000000010a00788c */ /* 0x000fcc000bf04070 */
[----:B------:R-:W-:-:S13]  /*0630*/  PLOP3.LUT P0, PT, PT, PT, UP0, 0x80, 0x0 ;  /* 0x000000000000781c */ /* 0x000fda0003f0f008 */
[----:B------:R-:W-:Y:S05]  /*0640*/  @P0 EXIT ;  /* 0x000000000000094d */ /* 0x000fea0003800000 */
[----:B------:R-:W-:Y:S01]  /*0650*/  IMAD.MOV.U32 R5, RZ, RZ, -0x1 ;  /* 0xffffffffff057424 */ /* 0x000fe200078e00ff */
[----:B------:R-:W-:Y:S01]  /*0660*/  ULDC.64 UR4, c[0x0][0x650] ;  /* 0x0001940000047ab9 */ /* 0x000fe20000000a00 */
[----:B------:R-:W-:Y:S01]  /*0670*/  IMAD.MOV.U32 R4, RZ, RZ, -0x1 ;  /* 0xffffffffff047424 */ /* 0x000fe200078e00ff */
[----:B------:R-:W-:Y:S01]  /*0680*/  ISETP.GE.U32.AND P0, PT, R14, UR4, PT ;  /* 0x000000040e007c0c */ /* 0x000fe2000bf06070 */
[----:B------:R-:W-:Y:S01]  /*0690*/  UMOV UR9, 0xffffffff ;  /* 0xffffffff00097882 */ /* 0x000fe20000000000 */
[----:B------:R0:W-:Y:S01]  /*06a0*/  STL [R1+0x278], R5 ;  /* 0x0002780501007387 */ /* 0x0001e20000100800 */
[----:B------:R-:W-:Y:S02]  /*06b0*/  PRMT R0, RZ, 0x7610, R0 ;  /* 0x00007610ff007816 */ /* 0x000fe40000000000 */
[----:B------:R-:W-:Y:S01]  /*06c0*/  ISETP.GE.U32.AND.EX P0, PT, R15, UR5, PT, P0 ;  /* 0x000000050f007c0c */ /* 0x000fe2000bf06100 */
[----:B------:R0:W-:-:S12]  /*06d0*/  STL [R1+0x27c], R4 ;  /* 0x00027c0401007387 */ /* 0x0001d80000100800 */
[----:B0-----:R-:W-:Y:S05]  /*06e0*/  @P0 BRA `(.L_x_4) ;  /* 0x00000004006c0947 */ /* 0x001fea0003800000 */
[----:B------:R-:W-:Y:S01]  /*06f0*/  ULDC.64 UR14, c[0x0][0x628] ;  /* 0x00018a00000e7ab9 */ /* 0x000fe20000000a00 */
[----:B------:R-:W0:Y:S01]  /*0700*/  LDC.64 R12, c[0x0][0x620] ;  /* 0x00018800ff0c7b82 */ /* 0x000e220000000a00 */
[----:B------:R-:W-:Y:S01]  /*0710*/  ISETP.NE.U32.AND P0, PT, RZ, UR14, PT ;  /* 0x0000000eff007c0c */ /* 0x000fe2000bf05070 */
[----:B------:R-:W-:Y:S01]  /*0720*/  ULDC UR11, c[0x0][0x630] ;  /* 0x00018c00000b7ab9 */ /* 0x000fe20000000800 */
[----:B------:R-:W-:Y:S02]  /*0730*/  R2UR UR4, R14 ;  /* 0x000000000e0472ca */ /* 0x000fe400000e0000 */
[----:B------:R-:W-:Y:S02]  /*0740*/  ISETP.NE.AND.EX P0, PT, RZ, UR15, PT, P0 ;  /* 0x0000000fff007c0c */ /* 0x000fe4000bf05300 */
[----:B------:R-:W-:-:S11]  /*0750*/  R2UR UR5, R15 ;  /* 0x000000000f0572ca */ /* 0x000fd600000e0000 */
[----:B------:R-:W-:Y:S05]  /*0760*/  @!P0 BRA `(.L_x_5) ;  /* 0x0000000000308947 */ /* 0x000fea0003800000 */
[----:B------:R-:W-:Y:S01]  /*0770*/  R2UR UR4, R14 ;  /* 0x000000000e0472ca */ /* 0x000fe200000e0000 */
[----:B------:R-:W-:Y:S01]  /*0780*/  ULDC UR8, c[0x0][0x634] ;  /* 0x00018d0000087ab9 */ /* 0x000fe20000000800 */
[----:B------:R-:W-:-:S11]  /*0790*/  R2UR UR10, R15 ;  /* 0x000000000f0a72ca */ /* 0x000fd600000e0000 */
[----:B------:R-:W-:-:S04]  /*07a0*/  UIADD3 UR8, UP0, UR4, UR8, URZ ;  /* 0x0000000804087290 */ /* 0x000fc8000ff1e03f */
[----:B------:R-:W-:-:S04]  /*07b0*/  UIADD3.X UR10, URZ, UR10, URZ, UP0, !UPT ;  /* 0x0000000a3f0a7290 */ /* 0x000fc800087fe43f */
[----:B------:R-:W-:-:S04]  /*07c0*/  UIMAD.WIDE.U32 UR4, UR10, UR14, URZ ;  /* 0x0000000e0a0472a5 */ /* 0x000fc8000f8e003f */
[----:B------:R-:W-:Y:S02]  /*07d0*/  UIMAD.WIDE.U32 UR6, UP0, UR8, UR15, UR4 ;  /* 0x0000000f080672a5 */ /* 0x000fe4000f800004 */
[----:B------:R-:W-:Y:S02]  /*07e0*/  UIMAD.WIDE.U32 UR4, UR8, UR14, URZ ;  /* 0x0000000e080472a5 */ /* 0x000fe4000f8e003f */
[----:B------:R-:W-:Y:S02]  /*07f0*/  UIADD3.X UR9, URZ, URZ, URZ, UP0, !UPT ;  /* 0x0000003f3f097290 */ /* 0x000fe400087fe43f */
[----:B------:R-:W-:Y:S01]  /*0800*/  UIADD3 URZ, UP0, UR5, UR6, URZ ;  /* 0x00000006053f7290 */ /* 0x000fe2000ff1e03f */
[----:B------:R-:W-:-:S03]  /*0810*/  UMOV UR8, UR7 ;  /* 0x0000000700087c82 */ /* 0x000fc60008000000 */
[----:B------:R-:W-:-:S12]  /*0820*/  UIMAD.WIDE.U32.X UR4, UR10, UR15, UR8, UP0 ;  /* 0x0000000f0a0472a5 */ /* 0x000fd800080e0408 */
.L_x_5:
[----:B------:R-:W-:Y:S01]  /*0830*/  USHF.R.U64 UR9, UR4, UR11, UR5 ;  /* 0x0000000b04097299 */ /* 0x000fe20008001205 */
[----:B------:R-:W1:Y:S01]  /*0840*/  LDC R8, c[0x0][0x618] ;  /* 0x00018600ff087b82 */ /* 0x000e620000000800 */
[----:B------:R-:W-:Y:S01]  /*0850*/  USHF.R.U32.HI UR4, URZ, UR11, UR5 ;  /* 0x0000000b3f047299 */ /* 0x000fe20008011605 */
[----:B------:R-:W-:Y:S01]  /*0860*/  I2FP.F32.U32 R0, R2 ;  /* 0x0000000200007245 */ /* 0x000fe20000201000 */
[----:B------:R-:W-:Y:S01]  /*0870*/  IMAD.MOV.U32 R4, RZ, RZ, R14 ;  /* 0x000000ffff047224 */ /* 0x000fe200078e000e */
[----:B------:R-:W-:Y:S01]  /*0880*/  ULDC UR5, c[0x0][0x150] ;  /* 0x0000540000057ab9 */ /* 0x000fe20000000800 */
[----:B------:R-:W-:Y:S01]  /*0890*/  IADD3 R7, P0, RZ, -UR9, RZ ;  /* 0x80000009ff077c10 */ /* 0x000fe2000ff1e0ff */
[----:B------:R-:W-:Y:S02]  /*08a0*/  IMAD.MOV.U32 R5, RZ, RZ, R15 ;  /* 0x000000ffff057224 */ /* 0x000fe400078e000f */
[----:B------:R-:W-:Y:S01]  /*08b0*/  FMUL R0, R0, UR5 ;  /* 0x0000000500007c20 */ /* 0x000fe20008400000 */
[----:B------:R-:W2:Y:S01]  /*08c0*/  LDC.64 R20, c[0x0][0x640] ;  /* 0x00019000ff147b82 */ /* 0x000ea20000000a00 */
[----:B------:R-:W-:Y:S01]  /*08d0*/  IMAD.X R9, RZ, RZ, ~UR4, P0 ;  /* 0x80000004ff097e24 */ /* 0x000fe200080e06ff */
[----:B------:R-:W-:Y:S01]  /*08e0*/  ULDC UR4, c[0x0][0x154] ;  /* 0x0000550000047ab9 */ /* 0x000fe20000000800 */
[----:B0-----:R-:W-:-:S02]  /*08f0*/  IMAD.WIDE.U32 R4, R7, R12, R4 ;  /* 0x0000000c07047225 */ /* 0x001fc400078e0004 */
[----:B------:R-:W0:Y:S02]  /*0900*/  F2I.U32.TRUNC.NTZ R0, R0 ;  /* 0x0000000000007305 */ /* 0x000e24000020f000 */
[----:B------:R-:W-:Y:S01]  /*0910*/  IMAD R6, R9, R12, RZ ;  /* 0x0000000c09067224 */ /* 0x000fe200078e02ff */
[----:B------:R-:W3:Y:S03]  /*0920*/  LDC R3, c[0x0][0x144] ;  /* 0x00005100ff037b82 */ /* 0x000ee60000000800 */
[----:B------:R-:W-:-:S04]  /*0930*/  IMAD R7, R7, R13, R6 ;  /* 0x0000000d07077224 */ /* 0x000fc800078e0206 */
[----:B------:R-:W-:Y:S01]  /*0940*/  IMAD.IADD R5, R5, 0x1, R7 ;  /* 0x0000000105057824 */ /* 0x000fe200078e0207 */
[----:B------:R-:W4:Y:S01]  /*0950*/  LDC R14, c[0x0][0x608] ;  /* 0x00018200ff0e7b82 */ /* 0x000f220000000800 */
[----:B------:R-:W-:Y:S02]  /*0960*/  IMAD.MOV.U32 R7, RZ, RZ, -0x1 ;  /* 0xffffffffff077424 */ /* 0x000fe400078e00ff */
[----:B0-----:R-:W-:Y:S01]  /*0970*/  IMAD.MOV R6, RZ, RZ, -R0 ;  /* 0x000000ffff067224 */ /* 0x001fe200078e0a00 */
[----:B-1----:R-:W-:Y:S02]  /*0980*/  SHF.R.U64 R12, R4, R8, R5 ;  /* 0x00000008040c7219 */ /* 0x002fe40000001205 */
[----:B------:R-:W-:Y:S02]  /*0990*/  I2FP.F32.U32 R4, R10 ;  /* 0x0000000a00047245 */ /* 0x000fe40000201000 */
[----:B------:R-:W0:Y:S01]  /*09a0*/  LDC R18, c[0x0][0x658] ;  /* 0x00019600ff127b82 */ /* 0x000e220000000800 */
[----:B--2---:R-:W-:-:S02]  /*09b0*/  ISETP.NE.U32.AND P0, PT, R20, RZ, PT ;  /* 0x000000ff1400720c */ /* 0x004fc40003f05070 */
[----:B------:R-:W-:Y:S01]  /*09c0*/  FMUL R4, R4, UR4 ;  /* 0x0000000404047c20 */ /* 0x000fe20008400000 */
[----:B------:R-:W-:Y:S02]  /*09d0*/  SHF.R.U32.HI R5, RZ, R8, R5 ;  /* 0x00000008ff057219 */ /* 0x000fe40000011605 */
[----:B------:R-:W-:Y:S01]  /*09e0*/  ISETP.NE.AND.EX P0, PT, R21, RZ, PT, P0 ;  /* 0x000000ff1500720c */ /* 0x000fe20003f05300 */
[----:B------:R1:W2:Y:S01]  /*09f0*/  F2I.U32.TRUNC.NTZ R11, R4 ;  /* 0x00000004000b7305 */ /* 0x0002a2000020f000 */
[----:B------:R-:W1:Y:S01]  /*0a00*/  LDC R13, c[0x0][0x148] ;  /* 0x00005200ff0d7b82 */ /* 0x000e620000000800 */
[----:B---3--:R-:W-:-:S07]  /*0a10*/  IMAD R0, R3, R6, R2 ;  /* 0x0000000603007224 */ /* 0x008fce00078e0202 */
[----:B------:R-:W3:Y:S01]  /*0a20*/  LDC R16, c[0x0][0x600] ;  /* 0x00018000ff107b82 */ /* 0x000ee20000000800 */
[-CC-:B----4-:R-:W-:Y:S02]  /*0a30*/  SHF.R.U64 R24, R12, R14.reuse, R5.reuse ;  /* 0x0000000e0c187219 */ /* 0x190fe40000001205 */
[----:B------:R-:W-:Y:S01]  /*0a40*/  SHF.R.U32.HI R3, RZ, R14, R5 ;  /* 0x0000000eff037219 */ /* 0x000fe20000011605 */
[----:B------:R-:W-:-:S04]  /*0a50*/  IMAD.MOV.U32 R5, RZ, RZ, 0x1 ;  /* 0x00000001ff057424 */ /* 0x000fc800078e00ff */
[----:B------:R-:W4:Y:S01]  /*0a60*/  LDC R17, c[0x0][0x648] ;  /* 0x00019200ff117b82 */ /* 0x000f220000000800 */
[-C--:B0-----:R-:W-:Y:S02]  /*0a70*/  SHF.L.U32 R2, R7, R18.reuse, RZ ;  /* 0x0000001207027219 */ /* 0x081fe400000006ff */
[--C-:B------:R-:W-:Y:S02]  /*0a80*/  SHF.R.U64 R14, R24, R18, R3.reuse ;  /* 0x00000012180e7219 */ /* 0x100fe40000001203 */
[----:B------:R-:W-:Y:S02]  /*0a90*/  LOP3.LUT R9, RZ, R2, RZ, 0x33, !PT ;  /* 0x00000002ff097212 */ /* 0x000fe400078e33ff */
[-C--:B------:R-:W-:Y:S01]  /*0aa0*/  SHF.R.U32.HI R3, RZ, R18.reuse, R3 ;  /* 0x00000012ff037219 */ /* 0x080fe20000011603 */
[----:B------:R-:W0:Y:S01]  /*0ab0*/  LDC R19, c[0x0][0x638] ;  /* 0x00018e00ff137b82 */ /* 0x000e220000000800 */
[----:B------:R-:W-:Y:S01]  /*0ac0*/  SHF.L.U32 R8, R5, R18, RZ ;  /* 0x0000001205087219 */ /* 0x000fe200000006ff */
[----:B------:R-:W-:-:S06]  /*0ad0*/  IMAD.MOV.U32 R2, RZ, RZ, R14 ;  /* 0x000000ffff027224 */ /* 0x000fcc00078e000e */
[----:B------:R-:W0:Y:S01]  /*0ae0*/  LDC R22, c[0x0][0x610] ;  /* 0x00018400ff167b82 */ /* 0x000e220000000800 */
[----:B-12---:R-:W-:Y:S05]  /*0af0*/  @!P0 BRA `(.L_x_6) ;  /* 0x0000000000288947 */ /* 0x006fea0003800000 */
[----:B------:R-:W1:Y:S02]  /*0b00*/  LDC R7, c[0x0][0x64c] ;  /* 0x00019300ff077b82 */ /* 0x000e640000000800 */
[----:B-1----:R-:W-:-:S05]  /*0b10*/  IADD3 R7, P0, R14, R7, RZ ;  /* 0x000000070e077210 */ /* 0x002fca0007f1e0ff */
[----:B------:R-:W-:-:S04]  /*0b20*/  IMAD.X R15, RZ, RZ, R3, P0 ;  /* 0x000000ffff0f7224 */ /* 0x000fc800000e0603 */
[----:B------:R-:W-:-:S04]  /*0b30*/  IMAD.WIDE.U32 R2, R15, R20, RZ ;  /* 0x000000140f027225 */ /* 0x000fc800078e00ff */
[----:B------:R-:W-:-:S04]  /*0b40*/  IMAD.WIDE.U32 R4, P0, R7, R21, R2 ;  /* 0x0000001507047225 */ /* 0x000fc80007800002 */
[----:B------:R-:W-:-:S04]  /*0b50*/  IMAD.WIDE.U32 R2, R7, R20, RZ ;  /* 0x0000001407027225 */ /* 0x000fc800078e00ff */
[----:B------:R-:W-:Y:S01]  /*0b60*/  IMAD.X R7, RZ, RZ, RZ, P0 ;  /* 0x000000ffff077224 */ /* 0x000fe200000e06ff */
[----:B------:R-:W-:Y:S01]  /*0b70*/  IADD3 RZ, P0, R3, R4, RZ ;  /* 0x0000000403ff7210 */ /* 0x000fe20007f1e0ff */
[----:B------:R-:W-:-:S04]  /*0b80*/  IMAD.MOV.U32 R6, RZ, RZ, R5 ;  /* 0x000000ffff067224 */ /* 0x000fc800078e0005 */
[----:B------:R-:W-:-:S08]  /*0b90*/  IMAD.WIDE.U32.X R2, R15, R21, R6, P0 ;  /* 0x000000150f027225 */ /* 0x000fd000000e0406 */
.L_x_6:
[----:B----4-:R-:W-:Y:S01]  /*0ba0*/  SHF.R.U64 R2, R2, R17, R3 ;  /* 0x0000001102027219 */ /* 0x010fe20000001203 */
[----:B---3--:R-:W-:Y:S01]  /*0bb0*/  VIADD R3, R16, 0xffffffff ;  /* 0xffffffff10037836 */ /* 0x008fe20000000000 */
[----:B------:R-:W-:Y:S01]  /*0bc0*/  LOP3.LUT R9, R24, R9, RZ, 0xc0, !PT ;  /* 0x0000000918097212 */ /* 0x000fe200078ec0ff */
[----:B------:R-:W-:Y:S02]  /*0bd0*/  IMAD.MOV R11, RZ, RZ, -R11 ;  /* 0x000000ffff0b7224 */ /* 0x000fe400078e0a0b */
[----:B------:R-:W-:Y:S01]  /*0be0*/  IMAD.MOV R4, RZ, RZ, -R2 ;  /* 0x000000ffff047224 */ /* 0x000fe200078e0a02 */
[----:B------:R-:W-:Y:S01]  /*0bf0*/  LOP3.LUT R12, R12, R3, RZ, 0xc0, !PT ;  /* 0x000000030c0c7212 */ /* 0x000fe200078ec0ff */
[----:B------:R-:W-:Y:S02]  /*0c00*/  @P3 IMAD R0, R13, R11, R10 ;  /* 0x0000000b0d003224 */ /* 0x000fe400078e020a */
[----:B------:R-:W-:Y:S02]  /*0c10*/  IMAD R9, R8, R2, R9 ;  /* 0x0000000208097224 */ /* 0x000fe400078e0209 */
[----:B0-----:R-:W-:-:S02]  /*0c20*/  IMAD R3, R4, R19, R14 ;  /* 0x0000001304037224 */ /* 0x001fc400078e020e */
[----:B------:R-:W-:Y:S02]  /*0c30*/  IMAD R2, R9, R22, R0 ;  /* 0x0000001609027224 */ /* 0x000fe400078e0200 */
[----:B------:R-:W-:Y:S02]  /*0c40*/  IMAD R3, R3, R16, R12 ;  /* 0x0000001003037224 */ /* 0x000fe400078e020c */
[----:B------:R-:W-:-:S03]  /*0c50*/  IMAD.MOV.U32 R0, RZ, RZ, 0x1 ;  /* 0x00000001ff007424 */ /* 0x000fc600078e00ff */
[----:B------:R-:W-:Y:S02]  /*0c60*/  SEL R4, R3, R2, !P3 ;  /* 0x0000000203047207 */ /* 0x000fe40005800000 */
[----:B------:R-:W-:-:S03]  /*0c70*/  SEL R2, R2, R3, !P3 ;  /* 0x0000000302027207 */ /* 0x000fc60005800000 */
[----:B------:R0:W-:Y:S04]  /*0c80*/  STL [R1+0x27c], R4 ;  /* 0x00027c0401007387 */ /* 0x0001e80000100800 */
[----:B------:R0:W-:Y:S02]  /*0c90*/  STL [R1+0x278], R2 ;  /* 0x0002780201007387 */ /* 0x0001e40000100800 */
.L_x_4:
[----:B------:R-:W-:-:S08]  /*0ca0*/  NOP ;  /* 0x0000000000007918 */ /* 0x000fd00000000000 */
[----:B------:R-:W1:Y:S02]  /*0cb0*/  USETMAXREG.TRY_ALLOC.CTAPOOL UP0, 0xe8 ;  /* 0x000000e8000079c8 */ /* 0x000e640008000600 */
[----:B-1----:R-:W-:-:S13]  /*0cc0*/  PLOP3.LUT P0, PT, PT, PT, UP0, 0x80, 0x0 ;  /* 0x000000000000781c */ /* 0x002fda0003f0f008 */
[----:B------:R-:W-:Y:S05]  /*0cd0*/  @!P0 BRA `(.L_x_4) ;  /* 0xfffffffc00f08947 */ /* 0x000fea000383ffff */
[----:B------:R-:W-:Y:S01]  /*0ce0*/  ULDC.64 UR4, c[0x0][0x598] ;  /* 0x0001660000047ab9 */ /* 0x000fe20000000a00 */
[----:B------:R-:W-:Y:S01]  /*0cf0*/  ULDC.64 UR14, c[0x0][0x208] ;  /* 0x00008200000e7ab9 */ /* 0x000fe20000000a00 */
[----:B------:R-:W-:-:S04]  /*0d00*/  ISETP.NE.U32.AND P0, PT, RZ, UR4, PT ;  /* 0x00000004ff007c0c */ /* 0x000fc8000bf05070 */
[----:B------:R-:W-:-:S13]  /*0d10*/  ISETP.NE.AND.EX P0, PT, RZ, UR5, PT, P0 ;  /* 0x00000005ff007c0c */ /* 0x000fda000bf05300 */
[----:B------:R-:W-:Y:S05]  /*0d20*/  @!P0 BRA `(.L_x_7) ;  /* 0x0000000000208947 */ /* 0x000fea0003800000 */
[----:B0-----:R-:W0:Y:S02]  /*0d30*/  LDC.64 R2, c[0x0][0x598] ;  /* 0x00016600ff027b82 */ /* 0x001e240000000a00 */
[----:B0-----:R-:W2:Y:S02]  /*0d40*/  LDG.E.64 R2, desc[UR14][R2.64] ;  /* 0x0000000e02027981 */ /* 0x001ea4000c1e1b00 */
[----:B--2---:R-:W-:-:S04]  /*0d50*/  ISETP.NE.U32.AND P0, PT, R2, RZ, PT ;  /* 0x000000ff0200720c */ /* 0x004fc80003f05070 */
[----:B------:R-:W-:-:S13]  /*0d60*/  ISETP.NE.AND.EX P0, PT, R3, RZ, PT, P0 ;  /* 0x000000ff0300720c */ /* 0x000fda0003f05300 */
[----:B------:R-:W-:Y:S05]  /*0d70*/  @!P0 BRA `(.L_x_7) ;  /* 0x00000000000c8947 */ /* 0x000fea0003800000 */
[----:B------:R-:W2:Y:S02]  /*0d80*/  LD.E R2, desc[UR14][R2.64] ;  /* 0x0000000e02027980 */ /* 0x000ea4000c101900 */
[----:B--2---:R-:W-:Y:S01]  /*0d90*/  R2UR UR20, R2 ;  /* 0x00000000021472ca */ /* 0x004fe200000e0000 */
[----:B------:R-:W-:-:S14]  /*0da0*/  BRA `(.L_x_8) ;  /* 0x0000000000247947 */ /* 0x000fdc0003800000 */
.L_x_7:
[----:B------:R-:W-:Y:S02]  /*0db0*/  ULDC.64 UR4, c[0x0][0x588] ;  /* 0x0001620000047ab9 */ /* 0x000fe40000000a00 */
[----:B------:R-:W-:-:S04]  /*0dc0*/  ISETP.NE.U32.AND P0, PT, RZ, UR4, PT ;  /* 0x00000004ff007c0c */ /* 0x000fc8000bf05070 */
[----:B------:R-:W-:-:S13]  /*0dd0*/  ISETP.NE.AND.EX P0, PT, RZ, UR5, PT, P0 ;  /* 0x00000005ff007c0c */ /* 0x000fda000bf05300 */
[----:B------:R-:W-:Y:S05]  /*0de0*/  @!P0 BRA `(.L_x_9) ;  /* 0x0000000000108947 */ /* 0x000fea0003800000 */
[----:B0-----:R-:W0:Y:S02]  /*0df0*/  LDC.64 R2, c[0x0][0x588] ;  /* 0x00016200ff027b82 */ /* 0x001e240000000a00 */
[----:B0-----:R-:W2:Y:S02]  /*0e00*/  LDG.E R2, desc[UR14][R2.64] ;  /* 0x0000000e02027981 */ /* 0x001ea4000c1e1900 */
[----:B--2---:R-:W-:Y:S01]  /*0e10*/  R2UR UR20, R2 ;  /* 0x00000000021472ca */ /* 0x004fe200000e0000 */
[----:B------:R-:W-:-:S14]  /*0e20*/  BRA `(.L_x_8) ;  /* 0x0000000000047947 */ /* 0x000fdc0003800000 */
.L_x_9:
[----:B------:R-:W-:-:S05]  /*0e30*/  ULDC UR20, c[0x0][0x580] ;  /* 0x0001600000147ab9 */ /* 0x000fca0000000800 */
.L_x_8:
[----:B------:R-:W-:Y:S02]  /*0e40*/  ULDC.64 UR4, c[0x0][0x5a0] ;  /* 0x0001680000047ab9 */ /* 0x000fe40000000a00 */
        /* <DEDUP_REMOVED lines=11> */
.L_x_10:
        /* <DEDUP_REMOVED lines=8> */
.L_x_12:
[----:B------:R-:W-:-:S05]  /*0f80*/  ULDC UR21, c[0x0][0x584] ;  /* 0x0001610000157ab9 */ /* 0x000fca0000000800 */
.L_x_11:
[----:B------:R-:W-:-:S13]  /*0f90*/  LOP3.LUT P0, RZ, R0, 0xff, RZ, 0xc0, !PT ;  /* 0x000000ff00ff7812 */ /* 0x000fda000780c0ff */
[----:B------:R-:W-:Y:S05]  /*0fa0*/  @!P0 EXIT ;  /* 0x000000000000894d */ /* 0x000fea0003800000 */
[----:B------:R-:W-:Y:S01]  /*0fb0*/  ULDC UR4, c[0x0][0x28c] ;  /* 0x0000a30000047ab9 */ /* 0x000fe20000000800 */
[----:B------:R-:W-:Y:S02]  /*0fc0*/  ULOP3.LUT UR22, UR13, 0x1, URZ, 0xfc, !UPT ;  /* 0x000000010d167892 */ /* 0x000fe4000f8efc3f */
[----:B------:R-:W-:-:S04]  /*0fd0*/  UIADD3 UR4, UR4, 0x7f, URZ ;  /* 0x0000007f04047890 */ /* 0x000fc8000fffe03f */
[----:B------:R-:W-:-:S04]  /*0fe0*/  USHF.R.S32.HI UR5, URZ, 0x1f, UR4 ;  /* 0x0000001f3f057899 */ /* 0x000fc80008011404 */
[----:B------:R-:W-:-:S03]  /*0ff0*/  ULEA.HI UR5, UR5, UR4, URZ, 0x7 ;  /* 0x0000000405057291 */ /* 0x000fc6000f8f383f */
[----:B------:R-:W-:Y:S01]  /*1000*/  UMOV UR4, URZ ;  /* 0x0000003f00047c82 */ /* 0x000fe20008000000 */
[----:B------:R-:W-:-:S03]  /*1010*/  USHF.R.S32.HI UR10, URZ, 0x7, UR5 ;  /* 0x000000073f0a7899 */ /* 0x000fc60008011405 */
[----:B------:R-:W-:-:S09]  /*1020*/  UMOV UR5, URZ ;  /* 0x0000003f00057c82 */ /* 0x000fd20008000000 */
.L_x_421:
[----:B------:R-:W-:Y:S01]  /*1030*/  STL [R1+0x26c], RZ ;  /* 0x00026cff01007387 */ /* 0x000fe20000100800 */
[----:B-1----:R-:W1:Y:S01]  /*1040*/  S2UR UR18, SR_CgaCtaId ;  /* 0x00000000001279c3 */ /* 0x002e620000008800 */
[----:B------:R-:W-:Y:S01]  /*1050*/  UMOV UR17, 0x400 ;  /* 0x0000040000117882 */ /* 0x000fe20000000000 */
[----:B------:R-:W-:Y:S01]  /*1060*/  UMOV UR6, URZ ;  /* 0x0000003f00067c82 */ /* 0x000fe20008000000 */
[----:B------:R-:W-:Y:S01]  /*1070*/  STL [R1+0x268], RZ ;  /* 0x000268ff01007387 */ /* 0x000fe20000100800 */
[----:B------:R-:W-:Y:S01]  /*1080*/  UMOV UR7, URZ ;  /* 0x0000003f00077c82 */ /* 0x000fe20008000000 */
[----:B------:R-:W-:Y:S01]  /*1090*/  UMOV UR8, URZ ;  /* 0x0000003f00087c82 */ /* 0x000fe20008000000 */
[----:B------:R-:W-:Y:S01]  /*10a0*/  UMOV UR23, UR5 ;  /* 0x0000000500177c82 */ /* 0x000fe20008000000 */
[----:B------:R-:W-:Y:S01]  /*10b0*/  STL [R1+0x264], RZ ;  /* 0x000264ff01007387 */ /* 0x000fe20000100800 */
[----:B0-----:R-:W0:Y:S01]  /*10c0*/  LDC R2, c[0x0][0x28c] ;  /* 0x0000a300ff027b82 */ /* 0x001e220000000800 */
[----:B------:R-:W-:Y:S01]  /*10d0*/  UMOV UR24, UR4 ;  /* 0x0000000400187c82 */ /* 0x000fe20008000000 */
[----:B------:R-:W-:Y:S01]  /*10e0*/  CS2R R4, SRZ ;  /* 0x0000000000047805 */ /* 0x000fe2000001ff00 */
[----:B------:R-:W-:Y:S01]  /*10f0*/  STL [R1+0x260], RZ ;  /* 0x000260ff01007387 */ /* 0x000fe20000100800 */
[----:B------:R-:W-:-:S02]  /*1100*/  CS2R R6, SRZ ;  /* 0x0000000000067805 */ /* 0x000fc4000001ff00 */
[----:B------:R-:W-:Y:S02]  /*1110*/  CS2R R8, SRZ ;  /* 0x0000000000087805 */ /* 0x000fe4000001ff00 */
[----:B------:R-:W-:Y:S01]  /*1120*/  CS2R R10, SRZ ;  /* 0x00000000000a7805 */ /* 0x000fe2000001ff00 */
[----:B------:R-:W-:Y:S01]  /*1130*/  STL [R1+0x25c], RZ ;  /* 0x00025cff01007387 */ /* 0x000fe20000100800 */
[----:B------:R-:W-:Y:S02]  /*1140*/  CS2R R12, SRZ ;  /* 0x00000000000c7805 */ /* 0x000fe4000001ff00 */
[----:B------:R-:W-:Y:S02]  /*1150*/  CS2R R14, SRZ ;  /* 0x00000000000e7805 */ /* 0x000fe4000001ff00 */
        /* <DEDUP_REMOVED lines=14> */
[----:B0-----:R-:W-:Y:S02]  /*1240*/  ISETP.GE.AND P0, PT, R2, 0x1, PT ;  /* 0x000000010200780c */ /* 0x001fe40003f06270 */
[----:B--2---:R-:W-:Y:S01]  /*1250*/  CS2R R2, SRZ ;  /* 0x0000000000027805 */ /* 0x004fe2000001ff00 */
[----:B------:R-:W-:Y:S01]  /*1260*/  IMAD.MOV.U32 R228, RZ, RZ, RZ ;  /* 0x000000ffffe47224 */ /* 0x000fe200078e00ff */
[----:B------:R-:W-:Y:S01]  /*1270*/  STL [R1+0x248], RZ ;  /* 0x000248ff01007387 */ /* 0x000fe20000100800 */
[----:B------:R-:W-:Y:S02]  /*1280*/  CS2R R120, SRZ ;  /* 0x0000000000787805 */ /* 0x000fe4000001ff00 */
[----:B------:R-:W-:-:S02]  /*1290*/  CS2R R122, SRZ ;  /* 0x00000000007a7805 */ /* 0x000fc4000001ff00 */
[----:B------:R-:W-:Y:S01]  /*12a0*/  CS2R R124, SRZ ;  /* 0x00000000007c7805 */ /* 0x000fe2000001ff00 */
[----:B------:R-:W-:Y:S01]  /*12b0*/  STL [R1+0x244], RZ ;  /* 0x000244ff01007387 */ /* 0x000fe20000100800 */
[----:B------:R-:W-:Y:S02]  /*12c0*/  CS2R R126, SRZ ;  /* 0x00000000007e7805 */ /* 0x000fe4000001ff00 */
[----:B------:R-:W-:Y:S02]  /*12d0*/  CS2R R128, SRZ ;  /* 0x0000000000807805 */ /* 0x000fe4000001ff00 */
[----:B------:R-:W-:Y:S01]  /*12e0*/  CS2R R130, SRZ ;  /* 0x0000000000827805 */ /* 0x000fe2000001ff00 */
        /* <DEDUP_REMOVED lines=120> */
[----:B------:R-:W-:Y:S04]  /*1a70*/  STL [R1+0x1c8], RZ ;  /* 0x0001c8ff01007387 */ /* 0x000fe80000100800 */
        /* <DEDUP_REMOVED lines=26> */
[----:B------:R-:W-:Y:S01]  /*1c20*/  STL [R1+0x15c], RZ ;  /* 0x00015cff01007387 */ /* 0x000fe20000100800 */
[----:B------:R-:W0:Y:S03]  /*1c30*/  S2R R0, SR_TID.X ;  /* 0x0000000000007919 */ /* 0x000e260000002100 */
        /* <DEDUP_REMOVED lines=8> */
[----:B0-----:R-:W-:-:S03]  /*1cc0*/  LOP3.LUT R0, R0, 0x80, RZ, 0xc0, !PT ;  /* 0x0000008000007812 */ /* 0x001fc600078ec0ff */
[----:B------:R-:W-:Y:S01]  /*1cd0*/  STL [R1+0x138], RZ ;  /* 0x000138ff01007387 */ /* 0x000fe20000100800 */
[----:B------:R-:W-:-:S03]  /*1ce0*/  SHF.R.U32.HI R0, RZ, 0x7, R0 ;  /* 0x00000007ff007819 */ /* 0x000fc60000011600 */
        /* <DEDUP_REMOVED lines=33> */
[----:B------:R-:W0:Y:S04]  /*1f00*/  SHFL.IDX PT, R0, R0, RZ, 0x1f ;  /* 0x00001fff00007589 */ /* 0x000e2800000e0000 */
[----:B------:R2:W-:Y:S04]  /*1f10*/  STL [R1+0xb0], RZ ;  /* 0x0000b0ff01007387 */ /* 0x0005e80000100800 */
[----:B------:R2:W-:Y:S04]  /*1f20*/  STL [R1+0xac], RZ ;  /* 0x0000acff01007387 */ /* 0x0005e80000100800 */
[----:B------:R2:W-:Y:S04]  /*1f30*/  STL [R1+0xa8], RZ ;  /* 0x0000a8ff01007387 */ /* 0x0005e80000100800 */
[----:B------:R2:W-:Y:S04]  /*1f40*/  STL [R1+0xa4], RZ ;  /* 0x0000a4ff01007387 */ /* 0x0005e80000100800 */
[----:B------:R2:W-:Y:S04]  /*1f50*/  STL [R1+0xa0], RZ ;  /* 0x0000a0ff01007387 */ /* 0x0005e80000100800 */
[----:B------:R2:W-:Y:S01]  /*1f60*/  STL [R1+0x9c], RZ ;  /* 0x00009cff01007387 */ /* 0x0005e20000100800 */
[----:B0-----:R-:W-:Y:S01]  /*1f70*/  R2UR UR11, R0 ;  /* 0x00000000000b72ca */ /* 0x001fe200000e0000 */
[----:B------:R-:W-:-:S02]  /*1f80*/  IMAD.MOV.U32 R0, RZ, RZ, RZ ;  /* 0x000000ffff007224 */ /* 0x000fc400078e00ff */
[----:B------:R2:W-:Y:S04]  /*1f90*/  STL [R1+0x98], RZ ;  /* 0x000098ff01007387 */ /* 0x0005e80000100800 */
[----:B------:R2:W-:Y:S04]  /*1fa0*/  STL [R1+0x94], RZ ;  /* 0x000094ff01007387 */ /* 0x0005e80000100800 */
[----:B------:R2:W-:Y:S02]  /*1fb0*/  STL [R1+0x90], RZ ;  /* 0x000090ff01007387 */ /* 0x0005e40000100800 */
[----:B------:R-:W-:-:S02]  /*1fc0*/  ULEA.HI UR12, UR11, UR11, URZ, 0x1 ;  /* 0x0000000b0b0c7291 */ /* 0x000fc4000f8f083f */
[----:B------:R2:W-:Y:S02]  /*1fd0*/  STL [R1+0x8c], RZ ;  /* 0x00008cff01007387 */ /* 0x0005e40000100800 */
[----:B------:R-:W-:Y:S02]  /*1fe0*/  ULOP3.LUT UR16, UR12, 0x7fffe, URZ, 0xc0, !UPT ;  /* 0x0007fffe0c107892 */ /* 0x000fe4000f8ec03f */
[----:B------:R2:W-:Y:S01]  /*1ff0*/  STL [R1+0x88], RZ ;  /* 0x000088ff01007387 */ /* 0x0005e20000100800 */
[----:B-1----:R-:W-:Y:S02]  /*2000*/  ULEA UR12, UR18, UR17, 0x18 ;  /* 0x00000011120c7291 */ /* 0x002fe4000f8ec03f */
[----:B------:R-:W-:Y:S01]  /*2010*/  UIADD3 UR16, UR11, -UR16, URZ ;  /* 0x800000100b107290 */ /* 0x000fe2000fffe03f */
[----:B------:R2:W-:Y:S03]  /*2020*/  STL [R1+0x84], RZ ;  /* 0x000084ff01007387 */ /* 0x0005e60000100800 */
[----:B------:R-:W-:Y:S01]  /*2030*/  ULEA UR16, UR16, UR12, 0xd ;  /* 0x0000000c10107291 */ /* 0x000fe2000f8e683f */
[----:B------:R2:W-:Y:S03]  /*2040*/  STL [R1+0x80], RZ ;  /* 0x000080ff01007387 */ /* 0x0005e60000100800 */
[----:B------:R-:W-:Y:S01]  /*2050*/  UIADD3 UR16, UR16, 0x100, URZ ;  /* 0x0000010010107890 */ /* 0x000fe2000fffe03f */
[----:B------:R2:W-:Y:S03]  /*2060*/  STL [R1+0x7c], RZ ;  /* 0x00007cff01007387 */ /* 0x0005e60000100800 */
[----:B------:R-:W-:Y:S01]  /*2070*/  USHF.R.U32.HI UR11, URZ, 0x4, UR16 ;  /* 0x000000043f0b7899 */ /* 0x000fe20008011610 */
[----:B------:R2:W-:Y:S03]  /*2080*/  STL [R1+0x78], RZ ;  /* 0x000078ff01007387 */ /* 0x0005e60000100800 */
[----:B------:R-:W-:Y:S01]  /*2090*/  ULOP3.LUT UR11, UR11, 0x3fff, URZ, 0xc0, !UPT ;  /* 0x00003fff0b0b7892 */ /* 0x000fe2000f8ec03f */
[----:B------:R2:W-:Y:S04]  /*20a0*/  STL [R1+0x74], RZ ;  /* 0x000074ff01007387 */ /* 0x0005e80000100800 */
        /* <DEDUP_REMOVED lines=28> */
[----:B------:R2:W-:Y:S01]  /*2270*/  STL [R1], RZ ;  /* 0x000000ff01007387 */ /* 0x0005e20000100800 */
[----:B------:R-:W-:Y:S05]  /*2280*/  @!P0 BRA `(.L_x_13) ;  /* 0x0000002400408947 */ /* 0x000fea0003800000 */
[----:B------:R-:W-:-:S06]  /*2290*/  UISETP.NE.AND UP0, UPT, UR22, 0x3, UPT ;  /* 0x000000031600788c */ /* 0x000fcc000bf05270 */
[----:B------:R-:W-:-:S13]  /*22a0*/  PLOP3.LUT P1, PT, PT, PT, UP0, 0x80, 0x0 ;  /* 0x000000000000781c */ /* 0x000fda0003f2f008 */
[----:B------:R-:W-:Y:S05]  /*22b0*/  @!P1 BRA `(.L_x_14) ;  /* 0x0000000000049947 */ /* 0x000fea0003800000 */
[----:B------:R-:W-:Y:S01]  /*22c0*/  BPT.TRAP 0x1 ;  /* 0x000000040000795c */ /* 0x000fe20000300000 */
.L_x_14:
[----:B------:R-:W-:Y:S01]  /*22d0*/  ULEA UR6, UR5, UR12, 0x3 ;  /* 0x0000000c05067291 */ /* 0x000fe2000f8e183f */
[----:B------:R-:W-:-:S05]  /*22e0*/  IMAD.U32 R0, RZ, RZ, UR4 ;  /* 0x00000004ff007e24 */ /* 0x000fca000f8e00ff */
[----:B------:R-:W-:-:S04]  /*22f0*/  SHF.L.U32 R0, R0, 0x1f, RZ ;  /* 0x0000001f00007819 */ /* 0x000fc800000006ff */
[----:B------:R0:W1:Y:S01]  /*2300*/  SYNCS.PHASECHK.TRANS64.TRYWAIT P0, [UR6], R0 ;  /* 0x00000000ff0075a7 */ /* 0x0000620008000146 */
[----:B------:R-:W-:Y:S05]  /*2310*/  @!P1 BRA `(.L_x_15) ;  /* 0x0000000000049947 */ /* 0x000fea0003800000 */
[----:B------:R-:W-:Y:S01]  /*2320*/  BPT.TRAP 0x1 ;  /* 0x000000040000795c */ /* 0x000fe20000300000 */
.L_x_15:
[----:B-1----:R-:W-:Y:S05]  /*2330*/  @P0 BRA `(.L_x_16) ;  /* 0x0000000000080947 */ /* 0x002fea0003800000 */
[----:B------:R-:W1:Y:S02]  /*2340*/  SYNCS.PHASECHK.TRANS64.TRYWAIT P0, [UR6], R0 ;  /* 0x00000000ff0075a7 */ /* 0x000e640008000146 */
[----:B-1----:R-:W-:Y:S05]  /*2350*/  @!P0 BRA `(.L_x_17) ;  /* 0x0000017400a08947 */ /* 0x002fea0003800000 */
.L_x_16:
[----:B------:R-:W-:Y:S01]  /*2360*/  UIADD3 UR6, UR12, 0x20100, URZ ;  /* 0x000201000c067890 */ /* 0x000fe2000fffe03f */
[----:B------:R-:W-:Y:S01]  /*2370*/  WARPGROUP.ARRIVE ;  /* 0x00000000000079c5 */ /* 0x000fe20000000000 */
[----:B------:R-:W-:Y:S01]  /*2380*/  ULOP3.LUT UR7, UR11, 0x10000, URZ, 0xfc, !UPT ;  /* 0x000100000b077892 */ /* 0x000fe2000f8efc3f */
[----:B------:R3:W-:Y:S01]  /*2390*/  STL [R1+0x26c], RZ ;  /* 0x00026cff01007387 */ /* 0x0007e20000100800 */
[----:B------:R-:W-:Y:S01]  /*23a0*/  USHF.R.U32.HI UR6, URZ, 0x4, UR6 ;  /* 0x000000043f067899 */ /* 0x000fe20008011606 */
[----:B01----:R-:W-:Y:S01]  /*23b0*/  IMAD.MOV.U32 R0, RZ, RZ, RZ ;  /* 0x000000ffff007224 */ /* 0x003fe200078e00ff */
[----:B------:R-:W-:Y:S01]  /*23c0*/  ULEA UR7, UR5, UR7, 0xb ;  /* 0x0000000705077291 */ /* 0x000fe2000f8e583f */
[----:B------:R3:W-:Y:S01]  /*23d0*/  STL [R1+0x268], RZ ;  /* 0x000268ff01007387 */ /* 0x0007e20000100800 */
[----:B------:R-:W-:Y:S01]  /*23e0*/  ULOP3.LUT UR6, UR6, 0x3fff, URZ, 0xc0, !UPT ;  /* 0x00003fff06067892 */ /* 0x000fe2000f8ec03f */
[----:B------:R-:W-:Y:S01]  /*23f0*/  CS2R R2, SRZ ;  /* 0x0000000000027805 */ /* 0x000fe2000001ff00 */
[----:B------:R-:W-:Y:S01]  /*2400*/  UMOV UR17, 0x40000040 ;  /* 0x4000004000117882 */ /* 0x000fe20000000000 */
[----:B------:R-:W-:Y:S01]  /*2410*/  UMOV UR19, 0x40000040 ;  /* 0x4000004000137882 */ /* 0x000fe20000000000 */
[----:B------:R-:W-:Y:S01]  /*2420*/  ULOP3.LUT UR6, UR6, 0x10000, URZ, 0xfc, !UPT ;  /* 0x0001000006067892 */ /* 0x000fe2000f8efc3f */
[----:B------:R3:W-:Y:S01]  /*2430*/  STL [R1+0x264], RZ ;  /* 0x000264ff01007387 */ /* 0x0007e20000100800 */
[----:B------:R-:W-:Y:S01]  /*2440*/  UMOV UR16, UR7 ;  /* 0x0000000700107c82 */ /* 0x000fe20008000000 */
[----:B------:R-:W-:Y:S01]  /*2450*/  CS2R R4, SRZ ;  /* 0x0000000000047805 */ /* 0x000fe2000001ff00 */
[----:B------:R-:W-:Y:S01]  /*2460*/  UIMAD UR8, UR5, 0x600, UR6 ;  /* 0x00000600050878a4 */ /* 0x000fe2000f8e0206 */
[----:B------:R3:W-:Y:S01]  /*2470*/  STL [R1+0x260], RZ ;  /* 0x000260ff01007387 */ /* 0x0007e20000100800 */
[----:B------:R-:W-:Y:S01]  /*2480*/  CS2R R6, SRZ ;  /* 0x0000000000067805 */ /* 0x000fe2000001ff00 */
[----:B------:R-:W-:Y:S01]  /*2490*/  UMOV UR6, 0x4 ;  /* 0x0000000400067882 */ /* 0x000fe20000000000 */
[----:B------:R-:W-:Y:S01]  /*24a0*/  CS2R R8, SRZ ;  /* 0x0000000000087805 */ /* 0x000fe2000001ff00 */
[----:B------:R3:W-:Y:S01]  /*24b0*/  STL [R1+0x25c], RZ ;  /* 0x00025cff01007387 */ /* 0x0007e20000100800 */
[----:B------:R-:W-:Y:S01]  /*24c0*/  CS2R R10, SRZ ;  /* 0x00000000000a7805 */ /* 0x000fe2000001ff00 */
[----:B------:R-:W-:Y:S01]  /*24d0*/  UMOV UR18, UR8 ;  /* 0x0000000800127c82 */ /* 0x000fe20008000000 */
[----:B------:R-:W-:Y:S01]  /*24e0*/  CS2R R12, SRZ ;  /* 0x00000000000c7805 */ /* 0x000fe2000001ff00 */
[----:B------:R-:W-:Y:S01]  /*24f0*/  QGMMA.64x192x32.F32.E4M3.E4M3 R120, gdesc[UR16], RZ, !UPT ;  /* 0x02e00000107879f3 */ /* 0x000fe2000c7008ff */
[----:B------:R-:W-:Y:S01]  /*2500*/  UIADD3 UR16, UR7, 0x400, URZ ;  /* 0x0000040007107890 */ /* 0x000fe2000fffe03f */
[----:B------:R3:W-:Y:S01]  /*2510*/  STL [R1+0x258], RZ ;  /* 0x000258ff01007387 */ /* 0x0007e20000100800 */
[----:B------:R-:W-:Y:S01]  /*2520*/  UMOV UR17, 0x40000040 ;  /* 0x4000004000117882 */ /* 0x000fe20000000000 */
[----:B------:R-:W-:-:S02]  /*2530*/  CS2R R14, SRZ ;  /* 0x00000000000e7805 */ /* 0x000fc4000001ff00 */
[----:B------:R-:W-:Y:S01]  /*2540*/  CS2R R16, SRZ ;  /* 0x0000000000107805 */ /* 0x000fe2000001ff00 */
[----:B------:R3:W-:Y:S01]  /*2550*/  STL [R1+0x254], RZ ;  /* 0x000254ff01007387 */ /* 0x0007e20000100800 */
[----:B------:R-:W-:Y:S02]  /*2560*/  CS2R R18, SRZ ;  /* 0x0000000000127805 */ /* 0x000fe4000001ff00 */
[----:B------:R-:W-:Y:S02]  /*2570*/  CS2R R20, SRZ ;  /* 0x0000000000147805 */ /* 0x000fe4000001ff00 */
[----:B------:R-:W-:Y:S01]  /*2580*/  CS2R R22, SRZ ;  /* 0x0000000000167805 */ /* 0x000fe2000001ff00 */
[----:B------:R3:W-:Y:S01]  /*2590*/  STL [R1+0x250], RZ ;  /* 0x000250ff01007387 */ /* 0x0007e20000100800 */
[----:B------:R-:W-:Y:S02]  /*25a0*/  CS2R R216, SRZ ;  /* 0x0000000000d87805 */ /* 0x000fe4000001ff00 */
[----:B------:R-:W-:-:S02]  /*25b0*/  CS2R R218, SRZ ;  /* 0x0000000000da7805 */ /* 0x000fc4000001ff00 */
[----:B------:R-:W-:Y:S01]  /*25c0*/  CS2R R220, SRZ ;  /* 0x0000000000dc7805 */ /* 0x000fe2000001ff00 */
[----:B------:R3:W-:Y:S01]  /*25d0*/  STL [R1+0x24c], RZ ;  /* 0x00024cff01007387 */ /* 0x0007e20000100800 */
[----:B------:R-:W-:Y:S02]  /*25e0*/  CS2R R222, SRZ ;  /* 0x0000000000de7805 */ /* 0x000fe4000001ff00 */
[----:B------:R-:W-:Y:S02]  /*25f0*/  CS2R R224, SRZ ;  /* 0x0000000000e07805 */ /* 0x000fe4000001ff00 */
[----:B------:R-:W-:Y:S01]  /*2600*/  CS2R R226, SRZ ;  /* 0x0000000000e27805 */ /* 0x000fe2000001ff00 */
[----:B------:R3:W-:Y:S01]  /*2610*/  STL [R1+0x248], RZ ;  /* 0x000248ff01007387 */ /* 0x0007e20000100800 */
[----:B------:R-:W-:Y:S01]  /*2620*/  IMAD.MOV.U32 R228, RZ, RZ, RZ ;  /* 0x000000ffffe47224 */ /* 0x000fe200078e00ff */
[----:B------:R-:W-:Y:S01]  /*2630*/  QGMMA.64x192x32.F32.E4M3.E4M3 R24, gdesc[UR16], RZ, !UPT ;  /* 0x02e00000101879f3 */ /* 0x000fe2000c7008ff */
[----:B------:R-:W-:Y:S01]  /*2640*/  UIADD3 UR16, UR7, 0x2, URZ ;  /* 0x0000000207107890 */ /* 0x000fe2000fffe03f */
[----:B------:R3:W-:Y:S01]  /*2650*/  STL [R1+0x244], RZ ;  /* 0x000244ff01007387 */ /* 0x0007e20000100800 */
[----:B------:R-:W-:Y:S01]  /*2660*/  UIADD3 UR18, UR8, 0x2, URZ ;  /* 0x0000000208127890 */ /* 0x000fe2000fffe03f */
[----:B------:R-:W-:Y:S01]  /*2670*/  UMOV UR17, 0x40000040 ;  /* 0x4000004000117882 */ /* 0x000fe20000000000 */
[----:B------:R-:W-:Y:S01]  /*2680*/  UMOV UR19, 0x40000040 ;  /* 0x4000004000137882 */ /* 0x000fe20000000000 */
        /* <DEDUP_REMOVED lines=28> */
[----:B------:R3:W-:Y:S01]  /*2850*/  STL [R1+0x1d0], RZ ;  /* 0x0001d0ff01007387 */ /* 0x0007e20000100800 */
[----:B------:R-:W-:Y:S01]  /*2860*/  QGMMA.64x192x32.F32.E4M3.E4M3 R120, gdesc[UR16], R120 ;  /* 0x02e00000107879f3 */ /* 0x000fe20008700878 */
[----:B------:R-:W-:Y:S01]  /*2870*/  UIADD3 UR16, UR7, 0x402, URZ ;  /* 0x0000040207107890 */ /* 0x000fe2000fffe03f */
[----:B------:R-:W-:Y:S01]  /*2880*/  UMOV UR17, 0x40000040 ;  /* 0x4000004000117882 */ /* 0x000fe20000000000 */
[----:B------:R3:W-:Y:S04]  /*2890*/  STL [R1+0x1cc], RZ ;  /* 0x0001ccff01007387 */ /* 0x0007e80000100800 */
[----:B------:R3:W-:Y:S04]  /*28a0*/  STL [R1+0x1c8], RZ ;  /* 0x0001c8ff01007387 */ /* 0x0007e80000100800 */
[----:B------:R3:W-:Y:S04]  /*28b0*/  STL [R1+0x1c4], RZ ;  /* 0x0001c4ff01007387 */ /* 0x0007e80000100800 */
[----:B------:R3:W-:Y:S05]  /*28c0*/  STL [R1+0x1c0], RZ ;  /* 0x0001c0ff01007387 */ /* 0x0007ea0000100800 */
[----:B------:R-:W-:Y:S01]  /*28d0*/  QGMMA.64x192x32.F32.E4M3.E4M3 R24, gdesc[UR16], R24 ;  /* 0x02e00000101879f3 */ /* 0x000fe20008700818 */
        /* <DEDUP_REMOVED lines=42> */
[----:B------:R3:W-:Y:S01]  /*2b80*/  STL [R1+0x134], RZ ;  /* 0x000134ff01007387 */ /* 0x0007e20000100800 */
[----:B------:R-:W-:-:S02]  /*2b90*/  UIADD3 UR16, UR7, 0x6, URZ ;  /* 0x0000000607107890 */ /* 0x000fc4000fffe03f */
[----:B------:R-:W-:Y:S01]  /*2ba0*/  UIADD3 UR18, UR8, 0x6, URZ ;  /* 0x0000000608127890 */ /* 0x000fe2000fffe03f */
[----:B------:R3:W-:Y:S01]  /*2bb0*/  STL [R1+0x130], RZ ;  /* 0x000130ff01007387 */ /* 0x0007e20000100800 */
[----:B------:R-:W-:Y:S01]  /*2bc0*/  UMOV UR17, 0x40000040 ;  /* 0x4000004000117882 */ /* 0x000fe20000000000 */
[----:B------:R-:W-:Y:S02]  /*2bd0*/  UMOV UR19, 0x40000040 ;  /* 0x4000004000137882 */ /* 0x000fe40000000000 */
        /* <DEDUP_REMOVED lines=28> */
[----:B------:R-:W-:Y:S03]  /*2da0*/  QGMMA.64x192x32.F32.E4M3.E4M3 R120, gdesc[UR16], R120 ;  /* 0x02e00000107879f3 */ /* 0x000fe60008700878 */
[----:B------:R3:W-:Y:S01]  /*2db0*/  STL [R1+0xbc], RZ ;  /* 0x0000bcff01007387 */ /* 0x0007e20000100800 */
[----:B------:R-:W-:Y:S01]  /*2dc0*/  UIADD3 UR16, UR7, 0x406, URZ ;  /* 0x0000040607107890 */ /* 0x000fe2000fffe03f */
[----:B------:R-:W-:-:S02]  /*2dd0*/  UMOV UR17, 0x40000040 ;  /* 0x4000004000117882 */ /* 0x000fc40000000000 */
[----:B------:R3:W-:Y:S01]  /*2de0*/  STL [R1+0xb8], RZ ;  /* 0x0000b8ff01007387 */ /* 0x0007e20000100800 */
[----:B------:R-:W-:Y:S02]  /*2df0*/  ULDC UR7, c[0x0][0x50c] ;  /* 0x0001430000077ab9 */ /* 0x000fe40000000800 */
[----:B------:R-:W-:Y:S01]  /*2e00*/  UISETP.NE.AND UP0, UPT, UR7, 0x4, UPT ;  /* 0x000000040700788c */ /* 0x000fe2000bf05270 */
[----:B------:R3:W-:Y:S03]  /*2e10*/  STL [R1+0xb4], RZ ;  /* 0x0000b4ff01007387 */ /* 0x0007e60000100800 */
[----:B------:R-:W-:Y:S01]  /*2e20*/  USEL UR7, URZ, 0x1, UP0 ;  /* 0x000000013f077887 */ /* 0x000fe20008000000 */
[----:B------:R3:W-:Y:S04]  /*2e30*/  STL [R1+0xb0], RZ ;  /* 0x0000b0ff01007387 */ /* 0x0007e80000100800 */
[----:B------:R3:W-:Y:S01]  /*2e40*/  STL [R1+0xac], RZ ;  /* 0x0000acff01007387 */ /* 0x0007e20000100800 */
[----:B------:R-:W-:Y:S01]  /*2e50*/  ISETP.NE.AND P0, PT, RZ, UR7, PT ;  /* 0x00000007ff007c0c */ /* 0x000fe2000bf05270 */
[----:B------:R-:W-:Y:S02]  /*2e60*/  QGMMA.64x192x32.F32.E4M3.E4M3 R24, gdesc[UR16], R24, gsb0 ;  /* 0x02e00000101879f3 */ /* 0x000fe40008000818 */
        /* <DEDUP_REMOVED lines=44> */
[----:B------:R-:W-:Y:S02]  /*3130*/  WARPGROUP.DEPBAR.LE gsb0, 0x0 ;  /* 0x00008000000079c5 */ /* 0x000fe40000010000 */
[----:B------:R-:W-:-:S01]  /*3140*/  FADD R227, RZ, R121 ;  /* 0x00000079ffe37221 */ /* 0x000fc20000000000 */
[----:B------:R-:W-:Y:S01]  /*3150*/  FADD R228, RZ, R120 ;  /* 0x00000078ffe47221 */ /* 0x000fe20000000000 */
[----:B------:R-:W-:-:S01]  /*3160*/  FADD R226, RZ, R122 ;  /* 0x0000007affe27221 */ /* 0x000fc20000000000 */
[----:B------:R-:W-:Y:S01]  /*3170*/  FADD R225, RZ, R123 ;  /* 0x0000007bffe17221 */ /* 0x000fe20000000000 */
[----:B------:R-:W-:-:S01]  /*3180*/  FADD R224, RZ, R124 ;  /* 0x0000007cffe07221 */ /* 0x000fc20000000000 */
[----:B------:R0:W-:Y:S01]  /*3190*/  STL [R1+0x280], R227 ;  /* 0x000280e301007387 */ /* 0x0001e20000100800 */
[----:B------:R-:W-:-:S01]  /*31a0*/  FADD R223, RZ, R125 ;  /* 0x0000007dffdf7221 */ /* 0x000fc20000000000 */
[----:B------:R-:W-:Y:S01]  /*31b0*/  FADD R222, RZ, R126 ;  /* 0x0000007effde7221 */ /* 0x000fe20000000000 */
[----:B------:R-:W-:-:S01]  /*31c0*/  FADD R221, RZ, R127 ;  /* 0x0000007fffdd7221 */ /* 0x000fc20000000000 */
[----:B------:R-:W-:Y:S01]  /*31d0*/  FADD R220, RZ, R128 ;  /* 0x00000080ffdc7221 */ /* 0x000fe20000000000 */
[----:B------:R-:W-:-:S01]  /*31e0*/  FADD R219, RZ, R129 ;  /* 0x00000081ffdb7221 */ /* 0x000fc20000000000 */
[----:B------:R-:W-:Y:S01]  /*31f0*/  FADD R218, RZ, R130 ;  /* 0x00000082ffda7221 */ /* 0x000fe20000000000 */
[----:B------:R-:W-:-:S01]  /*3200*/  FADD R217, RZ, R131 ;  /* 0x00000083ffd97221 */ /* 0x000fc20000000000 */
[----:B------:R-:W-:Y:S01]  /*3210*/  FADD R216, RZ, R132 ;  /* 0x00000084ffd87221 */ /* 0x000fe20000000000 */
[----:B------:R-:W-:-:S01]  /*3220*/  FADD R23, RZ, R133 ;  /* 0x00000085ff177221 */ /* 0x000fc20000000000 */
[----:B0-----:R-:W-:Y:S01]  /*3230*/  FADD R227, RZ, R156 ;  /* 0x0000009cffe37221 */ /* 0x001fe20000000000 */
[----:B------:R-:W-:-:S01]  /*3240*/  FADD R22, RZ, R134 ;  /* 0x00000086ff167221 */ /* 0x000fc20000000000 */
[----:B------:R-:W-:Y:S01]  /*3250*/  FADD R21, RZ, R135 ;  /* 0x00000087ff157221 */ /* 0x000fe20000000000 */
[----:B------:R-:W-:-:S01]  /*3260*/  FADD R20, RZ, R136 ;  /* 0x00000088ff147221 */ /* 0x000fc20000000000 */
[----:B------:R-:W-:Y:S01]  /*3270*/  FADD R19, RZ, R137 ;  /* 0x00000089ff137221 */ /* 0x000fe20000000000 */
[----:B------:R0:W-:Y:S01]  /*3280*/  STL [R1], R227 ;  /* 0x000000e301007387 */ /* 0x0001e20000100800 */
        /* <DEDUP_REMOVED lines=14> */
[----:B------:R0:W-:Y:S01]  /*3370*/  STL [R1+0x4], R227 ;  /* 0x000004e301007387 */ /* 0x0001e20000100800 */
[----:B------:R-:W-:-:S01]  /*3380*/  FADD R5, RZ, R151 ;  /* 0x00000097ff057221 */ /* 0x000fc20000000000 */
[----:B------:R-:W-:Y:S01]  /*3390*/  FADD R4, RZ, R152 ;  /* 0x00000098ff047221 */ /* 0x000fe20000000000 */
[----:B------:R-:W-:-:S01]  /*33a0*/  FADD R3, RZ, R153 ;  /* 0x00000099ff037221 */ /* 0x000fc20000000000 */
[----:B------:R-:W-:Y:S01]  /*33b0*/  FADD R2, RZ, R154 ;  /* 0x0000009aff027221 */ /* 0x000fe20000000000 */
[----:B------:R-:W-:-:S01]  /*33c0*/  FADD R0, RZ, R155 ;  /* 0x0000009bff007221 */ /* 0x000fc20000000000 */
[----:B0-----:R-:W-:-:S05]  /*33d0*/  FADD R227, RZ, R158 ;  /* 0x0000009effe37221 */ /* 0x001fca0000000000 */
[----:B------:R0:W-:Y:S02]  /*33e0*/  STL [R1+0x8], R227 ;  /* 0x000008e301007387 */ /* 0x0001e40000100800 */
        /* <DEDUP_REMOVED lines=305> */
[----:B------:R0:W-:Y:S04]  /*4700*/  STL [R1+0x26c], R227 ;  /* 0x00026ce301007387 */ /* 0x0001e80000100800 */
[----:B0-----:R0:W5:Y:S01]  /*4710*/  LDL.LU R227, [R1+0x280] ;  /* 0x0002800001e37983 */ /* 0x0011620000300800 */
[----:B------:R-:W-:-:S05]  /*4720*/  UMOV UR6, URZ ;  /* 0x0000003f00067c82 */ /* 0x000fca0008000000 */
.L_x_18:
[----:B------:R-:W-:Y:S01]  /*4730*/  UIADD3 UR23, UR5, 0x1, URZ ;  /* 0x0000000105177890 */ /* 0x000fe2000fffe03f */
[----:B------:R-:W-:-:S03]  /*4740*/  UMOV UR8, 0x1 ;  /* 0x0000000100087882 */ /* 0x000fc60000000000 */
[----:B------:R-:W-:-:S04]  /*4750*/  UISETP.NE.AND UP0, UPT, UR23, 0x4, UPT ;  /* 0x000000041700788c */ /* 0x000fc8000bf05270 */
[----:B------:R-:W-:Y:S02]  /*4760*/  USEL UR24, URZ, 0x1, UP0 ;  /* 0x000000013f187887 */ /* 0x000fe40008000000 */
[----:B------:R-:W-:Y:S02]  /*4770*/  USEL UR23, UR23, URZ, UP0 ;  /* 0x0000003f17177287 */ /* 0x000fe40008000000 */
[----:B------:R-:W-:-:S12]  /*4780*/  ULOP3.LUT UR24, UR4, UR24, URZ, 0x3c, !UPT ;  /* 0x0000001804187292 */ /* 0x000fd8000f8e3c3f */
.L_x_13:
[----:B------:R-:W-:-:S04]  /*4790*/  UISETP.LT.AND UP0, UPT, UR10, 0x1, UPT ;  /* 0x000000010a00788c */ /* 0x000fc8000bf01270 */
[----:B------:R-:W-:-:S04]  /*47a0*/  USEL UR16, UR10, 0x1, UP0 ;  /* 0x000000010a107887 */ /* 0x000fc80008000000 */
[----:B------:R-:W-:-:S04]  /*47b0*/  UIADD3 UR26, UR10, -UR16, URZ ;  /* 0x800000100a1a7290 */ /* 0x000fc8000fffe03f */
[----:B------:R-:W-:-:S06]  /*47c0*/  UISETP.GE.AND UP0, UPT, UR26, 0x1, UPT ;  /* 0x000000011a00788c */ /* 0x000fcc000bf06270 */
[----:B------:R-:W-:-:S13]  /*47d0*/  PLOP3.LUT P0, PT, PT, PT, UP0, 0x80, 0x0 ;  /* 0x000000000000781c */ /* 0x000fda0003f0f008 */
[----:B------:R-:W-:Y:S05]  /*47e0*/  @!P0 BRA `(.L_x_19) ;  /* 0x0000002400e88947 */ /* 0x000fea0003800000 */
[----:B------:R-:W-:Y:S01]  /*47f0*/  UMOV UR25, UR5 ;  /* 0x0000000500197c82 */ /* 0x000fe20008000000 */
[----:B------:R-:W-:-:S05]  /*4800*/  ULDC UR27, c[0x0][0x50c] ;  /* 0x00014300001b7ab9 */ /* 0x000fca0000000800 */
.L_x_27:
[----:B------:R-:W-:-:S06]  /*4810*/  UISETP.NE.AND UP0, UPT, UR22, 0x3, UPT ;  /* 0x000000031600788c */ /* 0x000fcc000bf05270 */
[----:B------:R-:W-:-:S13]  /*4820*/  PLOP3.LUT P1, PT, PT, PT, UP0, 0x80, 0x0 ;  /* 0x000000000000781c */ /* 0x000fda0003f2f008 */
[----:B-1---5:R-:W-:Y:S05]  /*4830*/  @!P1 BRA `(.L_x_20) ;  /* 0x0000000000049947 */ /* 0x022fea0003800000 */
[----:B------:R-:W-:Y:S01]  /*4840*/  BPT.TRAP 0x1 ;  /* 0x000000040000795c */ /* 0x000fe20000300000 */
.L_x_20:
[----:B------:R-:W1:Y:S01]  /*4850*/  S2UR UR16, SR_CgaCtaId ;  /* 0x00000000001079c3 */ /* 0x000e620000008800 */
[----:B------:R-:W-:Y:S01]  /*4860*/  UMOV UR12, 0x400 ;  /* 0x00000400000c7882 */ /* 0x000fe20000000000 */
[----:B------:R-:W-:-:S05]  /*4870*/  IMAD.U32 R229, RZ, RZ, UR24 ;  /* 0x00000018ffe57e24 */ /* 0x000fca000f8e00ff */
[----:B------:R-:W-:Y:S01]  /*4880*/  SHF.L.U32 R229, R229, 0x1f, RZ ;  /* 0x0000001fe5e57819 */ /* 0x000fe200000006ff */
[----:B-1----:R-:W-:-:S04]  /*4890*/  ULEA UR12, UR16, UR12, 0x18 ;  /* 0x0000000c100c7291 */ /* 0x002fc8000f8ec03f */
[----:B------:R-:W-:-:S09]  /*48a0*/  ULEA UR16, UR23, UR12, 0x3 ;  /* 0x0000000c17107291 */ /* 0x000fd2000f8e183f */
[----:B------:R1:W4:Y:S01]  /*48b0*/  SYNCS.PHASECHK.TRANS64.TRYWAIT P0, [UR16], R229 ;  /* 0x000000e5ff0075a7 */ /* 0x0003220008000150 */
[----:B------:R-:W-:Y:S05]  /*48c0*/  @!P1 BRA `(.L_x_21) ;  /* 0x0000000000049947 */ /* 0x000fea0003800000 */
[----:B------:R-:W-:Y:S01]  /*48d0*/  BPT.TRAP 0x1 ;  /* 0x000000040000795c */ /* 0x000fe20000300000 */
.L_x_21:
[----:B----4-:R-:W-:Y:S05]  /*48e0*/  @P0 BRA `(.L_x_22) ;  /* 0x0000000000080947 */ /* 0x010fea0003800000 */
[----:B------:R-:W4:Y:S02]  /*48f0*/  SYNCS.PHASECHK.TRANS64.TRYWAIT P0, [UR16], R229 ;  /* 0x000000e5ff0075a7 */ /* 0x000f240008000150 */
[----:B----4-:R-:W-:Y:S05]  /*4900*/  @!P0 BRA `(.L_x_23) ;  /* 0x00000150004c8947 */ /* 0x010fea0003800000 */
.L_x_22:
[----:B------:R-:W-:Y:S01]  /*4910*/  UIADD3 UR16, UR12, 0x20100, URZ ;  /* 0x000201000c107890 */ /* 0x000fe2000fffe03f */
[----:B------:R-:W-:Y:S01]  /*4920*/  WARPGROUP.ARRIVE ;  /* 0x00000000000079c5 */ /* 0x000fe20000000000 */
[----:B------:R-:W-:Y:S02]  /*4930*/  UISETP.NE.AND UP0, UPT, UR7, URZ, UPT ;  /* 0x0000003f0700728c */ /* 0x000fe4000bf05270 */
[----:B------:R-:W-:Y:S02]  /*4940*/  USHF.R.U32.HI UR16, URZ, 0x4, UR16 ;  /* 0x000000043f107899 */ /* 0x000fe40008011610 */
[----:B------:R-:W-:Y:S02]  /*4950*/  USEL UR8, UR8, URZ, !UP0 ;  /* 0x0000003f08087287 */ /* 0x000fe4000c000000 */
[----:B------:R-:W-:Y:S02]  /*4960*/  ULOP3.LUT UR16, UR16, 0x3fff, URZ, 0xc0, !UPT ;  /* 0x00003fff10107892 */ /* 0x000fe4000f8ec03f */
[----:B------:R-:W-:-:S02]  /*4970*/  UISETP.NE.U32.AND UP0, UPT, UR8, URZ, UPT ;  /* 0x0000003f0800728c */ /* 0x000fc4000bf05070 */
[----:B------:R-:W-:Y:S02]  /*4980*/  ULOP3.LUT UR7, UR11, 0x10000, URZ, 0xfc, !UPT ;  /* 0x000100000b077892 */ /* 0x000fe4000f8efc3f */
[----:B------:R-:W-:Y:S02]  /*4990*/  ULOP3.LUT UR8, UR16, 0x10000, URZ, 0xfc, !UPT ;  /* 0x0001000010087892 */ /* 0x000fe4000f8efc3f */
[----:B------:R-:W-:Y:S02]  /*49a0*/  ULEA UR7, UR23, UR7, 0xb ;  /* 0x0000000717077291 */ /* 0x000fe4000f8e583f */
[----:B------:R-:W-:Y:S01]  /*49b0*/  UIMAD UR8, UR23, 0x600, UR8 ;  /* 0x00000600170878a4 */ /* 0x000fe2000f8e0208 */
[----:B------:R-:W-:Y:S01]  /*49c0*/  UMOV UR17, 0x40000040 ;  /* 0x4000004000117882 */ /* 0x000fe20000000000 */
[----:B------:R-:W-:Y:S01]  /*49d0*/  UMOV UR19, 0x40000040 ;  /* 0x4000004000137882 */ /* 0x000fe20000000000 */
[----:B------:R-:W-:Y:S02]  /*49e0*/  UIADD3 UR6, UR6, 0x4, URZ ;  /* 0x0000000406067890 */ /* 0x000fe4000fffe03f */
[----:B------:R-:W-:-:S02]  /*49f0*/  UMOV UR16, UR7 ;  /* 0x0000000700107c82 */ /* 0x000fc40008000000 */
[----:B------:R-:W-:Y:S02]  /*4a00*/  UMOV UR18, UR8 ;  /* 0x0000000800127c82 */ /* 0x000fe40008000000 */
[----:B------:R-:W-:Y:S01]  /*4a10*/  QGMMA.64x192x32.F32.E4M3.E4M3 R120, gdesc[UR16], R120, UP0 ;  /* 0x02e00000107879f3 */ /* 0x000fe2000bf00878 */
[----:B------:R-:W-:Y:S01]  /*4a20*/  UIADD3 UR16, UR7, 0x400, URZ ;  /* 0x0000040007107890 */ /* 0x000fe2000fffe03f */
[----:B------:R-:W-:-:S15]  /*4a30*/  UMOV UR17, 0x40000040 ;  /* 0x4000004000117882 */ /* 0x000fde0000000000 */
[----:B------:R-:W-:-:S03]  /*4a40*/  NOP ;  /* 0x0000000000007918 */ /* 0x000fc60000000000 */
[----:B------:R-:W-:Y:S01]  /*4a50*/  QGMMA.64x192x32.F32.E4M3.E4M3 R24, gdesc[UR16], R24, UP0 ;  /* 0x02e00000101879f3 */ /* 0x000fe2000bf00818 */
[----:B------:R-:W-:Y:S02]  /*4a60*/  UIADD3 UR16, UR7, 0x2, URZ ;  /* 0x0000000207107890 */ /* 0x000fe4000fffe03f */
[----:B------:R-:W-:Y:S01]  /*4a70*/  UIADD3 UR18, UR8, 0x2, URZ ;  /* 0x0000000208127890 */ /* 0x000fe2000fffe03f */
[----:B------:R-:W-:Y:S01]  /*4a80*/  UMOV UR17, 0x40000040 ;  /* 0x4000004000117882 */ /* 0x000fe20000000000 */
[----:B------:R-:W-:Y:S01]  /*4a90*/  UMOV UR19, 0x40000040 ;  /* 0x4000004000137882 */ /* 0x000fe20000000000 */
[----:B------:R-:W-:-:S14]  /*4aa0*/  UISETP.NE.AND UP0, UPT, UR6, UR27, UPT ;  /* 0x0000001b0600728c */ /* 0x000fdc000bf05270 */
[----:B------:R-:W-:Y:S01]  /*4ab0*/  QGMMA.64x192x32.F32.E4M3.E4M3 R120, gdesc[UR16], R120 ;  /* 0x02e00000107879f3 */ /* 0x000fe20008700878 */
[----:B------:R-:W-:Y:S01]  /*4ac0*/  UIADD3 UR16, UR7, 0x402, URZ ;  /* 0x0000040207107890 */ /* 0x000fe2000fffe03f */
[----:B------:R-:W-:-:S15]  /*4ad0*/  UMOV UR17, 0x40000040 ;  /* 0x4000004000117882 */ /* 0x000fde0000000000 */
[----:B------:R-:W-:-:S03]  /*4ae0*/  NOP ;  /* 0x0000000000007918 */ /* 0x000fc60000000000 */
[----:B------:R-:W-:Y:S01]  /*4af0*/  QGMMA.64x192x32.F32.E4M3.E4M3 R24, gdesc[UR16], R24 ;  /* 0x02e00000101879f3 */ /* 0x000fe20008700818 */
[----:B------:R-:W-:Y:S02]  /*4b00*/  UIADD3 UR16, UR7, 0x4, URZ ;  /* 0x0000000407107890 */ /* 0x000fe4000fffe03f */
[----:B------:R-:W-:Y:S01]  /*4b10*/  UIADD3 UR18, UR8, 0x4, URZ ;  /* 0x0000000408127890 */ /* 0x000fe2000fffe03f */
[----:B------:R-:W-:Y:S01]  /*4b20*/  UMOV UR17, 0x40000040 ;  /* 0x4000004000117882 */ /* 0x000fe20000000000 */
[----:B------:R-:W-:-:S15]  /*4b30*/  UMOV UR19, 0x40000040 ;  /* 0x4000004000137882 */ /* 0x000fde0000000000 */
        /* <DEDUP_REMOVED lines=11> */
[----:B------:R-:W-:Y:S01]  /*4bf0*/  UMOV UR17, 0x40000040 ;  /* 0x4000004000117882 */ /* 0x000fe20000000000 */
[----:B------:R-:W-:-:S06]  /*4c00*/  USEL UR7, URZ, 0x1, UP0 ;  /* 0x000000013f077887 */ /* 0x000fcc0008000000 */
[----:B------:R-:W-:-:S11]  /*4c10*/  ISETP.NE.AND P0, PT, RZ, UR7, PT ;  /* 0x00000007ff007c0c */ /* 0x000fd6000bf05270 */
[----:B------:R-:W-:Y:S03]  /*4c20*/  QGMMA.64x192x32.F32.E4M3.E4M3 R24, gdesc[UR16], R24, gsb0 ;  /* 0x02e00000101879f3 */ /* 0x000fe60008000818 */
[----:B------:R-:W-:Y:S02]  /*4c30*/  WARPGROUP.DEPBAR.LE gsb0, 0x1 ;  /* 0x00008000000079c5 */ /* 0x000fe40000010100 */
[----:B------:R-:W-:Y:S05]  /*4c40*/  @!P0 BRA `(.L_x_24) ;  /* 0x0000002000708947 */ /* 0x000fea0003800000 */
[----:B------:R-:W-:Y:S02]  /*4c50*/  WARPGROUP.DEPBAR.LE gsb0, 0x0 ;  /* 0x00008000000079c5 */ /* 0x000fe40000010000 */
[----:B-----5:R-:W-:-:S01]  /*4c60*/  FADD R227, R121, R227 ;  /* 0x000000e379e37221 */ /* 0x020fc20000000000 */
[----:B------:R-:W-:Y:S01]  /*4c70*/  FADD R226, R122, R226 ;  /* 0x000000e27ae27221 */ /* 0x000fe20000000000 */
[----:B------:R-:W-:-:S01]  /*4c80*/  FADD R225, R123, R225 ;  /* 0x000000e17be17221 */ /* 0x000fc20000000000 */
[----:B------:R-:W-:Y:S01]  /*4c90*/  FADD R224, R124, R224 ;  /* 0x000000e07ce07221 */ /* 0x000fe20000000000 */
[----:B------:R-:W-:-:S01]  /*4ca0*/  FADD R223, R125, R223 ;  /* 0x000000df7ddf7221 */ /* 0x000fc20000000000 */
[----:B------:R4:W-:Y:S01]  /*4cb0*/  STL [R1+0x280], R227 ;  /* 0x000280e301007387 */ /* 0x0009e20000100800 */
[----:B------:R-:W-:-:S01]  /*4cc0*/  FADD R222, R126, R222 ;  /* 0x000000de7ede7221 */ /* 0x000fc20000000000 */
[----:B------:R-:W-:Y:S01]  /*4cd0*/  FADD R221, R127, R221 ;  /* 0x000000dd7fdd7221 */ /* 0x000fe20000000000 */
[----:B------:R-:W-:-:S01]  /*4ce0*/  FADD R220, R128, R220 ;  /* 0x000000dc80dc7221 */ /* 0x000fc20000000000 */
[----:B------:R-:W-:Y:S01]  /*4cf0*/  FADD R219, R129, R219 ;  /* 0x000000db81db7221 */ /* 0x000fe20000000000 */
[----:B------:R-:W-:-:S01]  /*4d00*/  FADD R218, R130, R218 ;  /* 0x000000da82da7221 */ /* 0x000fc20000000000 */
[----:B------:R-:W-:Y:S01]  /*4d10*/  FADD R217, R131, R217 ;  /* 0x000000d983d97221 */ /* 0x000fe20000000000 */
[----:B------:R-:W-:-:S01]  /*4d20*/  FADD R216, R132, R216 ;  /* 0x000000d884d87221 */ /* 0x000fc20000000000 */
[----:B------:R-:W-:Y:S01]  /*4d30*/  FADD R23, R133, R23 ;  /* 0x0000001785177221 */ /* 0x000fe20000000000 */
[----:B------:R-:W-:-:S01]  /*4d40*/  FADD R22, R134, R22 ;  /* 0x0000001686167221 */ /* 0x000fc20000000000 */
[----:B----4-:R-:W4:Y:S01]  /*4d50*/  LDL.LU R227, [R1+0x8] ;  /* 0x0000080001e37983 */ /* 0x010f220000300800 */
[----:B------:R-:W-:-:S01]  /*4d60*/  FADD R21, R135, R21 ;  /* 0x0000001587157221 */ /* 0x000fc20000000000 */
[----:B------:R-:W-:Y:S01]  /*4d70*/  FADD R20, R136, R20 ;  /* 0x0000001488147221 */ /* 0x000fe20000000000 */
[----:B------:R-:W-:-:S01]  /*4d80*/  FADD R19, R137, R19 ;  /* 0x0000001389137221 */ /* 0x000fc20000000000 */
[----:B------:R0:W-:Y:S01]  /*4d90*/  STL [R1+0x284], R226 ;  /* 0x000284e201007387 */ /* 0x0001e20000100800 */
[----:B------:R-:W-:-:S03]  /*4da0*/  FADD R228, R120, R228 ;  /* 0x000000e478e47221 */ /* 0x000fc60000000000 */
[----:B0-----:R-:W2:Y:S04]  /*4db0*/  LDL.LU R226, [R1+0x4] ;  /* 0x0000040001e27983 */ /* 0x001ea80000300800 */
[----:B------:R0:W-:Y:S04]  /*4dc0*/  STL [R1+0x288], R225 ;  /* 0x000288e101007387 */ /* 0x0001e80000100800 */
[----:B0-----:R-:W3:Y:S04]  /*4dd0*/  LDL.LU R225, [R1] ;  /* 0x0000000001e17983 */ /* 0x001ee80000300800 */
[----:B------:R-:W-:Y:S04]  /*4de0*/  STL [R1+0x28c], R224 ;  /* 0x00028ce001007387 */ /* 0x000fe80000100800 */
        /* <DEDUP_REMOVED lines=12> */
[----:B------:R-:W-:Y:S01]  /*4eb0*/  STL [R1+0x2c0], R19 ;  /* 0x0002c01301007387 */ /* 0x000fe20000100800 */
[----:B----4-:R-:W-:-:S05]  /*4ec0*/  FADD R227, R158, R227 ;  /* 0x000000e39ee37221 */ /* 0x010fca0000000000 */
[----:B------:R0:W-:Y:S01]  /*4ed0*/  STL [R1+0x8], R227 ;  /* 0x000008e301007387 */ /* 0x0001e20000100800 */
[----:B--2---:R-:W-:-:S01]  /*4ee0*/  FADD R226, R157, R226 ;  /* 0x000000e29de27221 */ /* 0x004fc20000000000 */
[----:B---3--:R-:W-:-:S05]  /*4ef0*/  FADD R225, R156, R225 ;  /* 0x000000e19ce17221 */ /* 0x008fca0000000000 */
[----:B------:R-:W-:Y:S04]  /*4f00*/  STL [R1], R225 ;  /* 0x000000e101007387 */ /* 0x000fe80000100800 */
[----:B0-----:R-:W2:Y:S04]  /*4f10*/  LDL.LU R227, [R1+0xc] ;  /* 0x00000c0001e37983 */ /* 0x001ea80000300800 */
[----:B------:R0:W-:Y:S04]  /*4f20*/  STL [R1+0x4], R226 ;  /* 0x000004e201007387 */ /* 0x0001e80000100800 */
[----:B0-----:R-:W3:Y:S04]  /*4f30*/  LDL.LU R226, [R1+0x10] ;  /* 0x0000100001e27983 */ /* 0x001ee80000300800 */
[----:B------:R-:W4:Y:S04]  /*4f40*/  LDL.LU R225, [R1+0x14] ;  /* 0x0000140001e17983 */ /* 0x000f280000300800 */
        /* <DEDUP_REMOVED lines=13> */
[----:B------:R-:W4:Y:S01]  /*5020*/  LDL.LU R19, [R1+0x4c] ;  /* 0x00004c0001137983 */ /* 0x000f220000300800 */
[----:B--2---:R-:W-:-:S05]  /*5030*/  FADD R227, R159, R227 ;  /* 0x000000e39fe37221 */ /* 0x004fca0000000000 */
[----:B------:R0:W-:Y:S01]  /*5040*/  STL [R1+0xc], R227 ;  /* 0x00000ce301007387 */ /* 0x0001e20000100800 */
[----:B---3--:R-:W-:-:S01]  /*5050*/  FADD R226, R160, R226 ;  /* 0x000000e2a0e27221 */ /* 0x008fc20000000000 */
[----:B----4-:R-:W-:-:S04]  /*5060*/  FADD R225, R161, R225 ;  /* 0x000000e1a1e17221 */ /* 0x010fc80000000000 */
[----:B------:R2:W-:Y:S01]  /*5070*/  STL [R1+0x10], R226 ;  /* 0x000010e201007387 */ /* 0x0005e20000100800 */
[----:B------:R-:W-:-:S03]  /*5080*/  FADD R224, R162, R224 ;  /* 0x000000e0a2e07221 */ /* 0x000fc60000000000 */
        /* <DEDUP_REMOVED lines=24> */
[----:B0-----:R-:W4:Y:S01]  /*5210*/  LDL.LU R227, [R1+0x50] ;  /* 0x0000500001e37983 */ /* 0x001f220000300800 */
[----:B------:R-:W-:-:S03]  /*5220*/  FADD R19, R175, R19 ;  /* 0x00000013af137221 */ /* 0x000fc60000000000 */
[----:B------:R0:W-:Y:S04]  /*5230*/  STL [R1+0x44], R21 ;  /* 0x0000441501007387 */ /* 0x0001e80000100800 */
[----:B--2---:R-:W2:Y:S04]  /*5240*/  LDL.LU R226, [R1+0x54] ;  /* 0x0000540001e27983 */ /* 0x004ea80000300800 */
[----:B------:R0:W-:Y:S04]  /*5250*/  STL [R1+0x48], R20 ;  /* 0x0000481401007387 */ /* 0x0001e80000100800 */
[----:B---3--:R-:W3:Y:S04]  /*5260*/  LDL.LU R225, [R1+0x58] ;  /* 0x0000580001e17983 */ /* 0x008ee80000300800 */
[----:B------:R0:W-:Y:S04]  /*5270*/  STL [R1+0x4c], R19 ;  /* 0x00004c1301007387 */ /* 0x0001e80000100800 */
[----:B----4-:R-:W4:Y:S04]  /*5280*/  LDL.LU R224, [R1+0x5c] ;  /* 0x00005c0001e07983 */ /* 0x010f280000300800 */
[----:B-1----:R-:W4:Y:S04]  /*5290*/  LDL.LU R223, [R1+0x60] ;  /* 0x0000600001df7983 */ /* 0x002f280000300800 */
        /* <DEDUP_REMOVED lines=9> */
[----:B0-----:R-:W4:Y:S04]  /*5330*/  LDL.LU R21, [R1+0x88] ;  /* 0x0000880001157983 */ /* 0x001f280000300800 */
[----:B------:R-:W4:Y:S04]  /*5340*/  LDL.LU R20, [R1+0x8c] ;  /* 0x00008c0001147983 */ /* 0x000f280000300800 */
[----:B------:R-:W4:Y:S01]  /*5350*/  LDL.LU R19, [R1+0x90] ;  /* 0x0000900001137983 */ /* 0x000f220000300800 */
[----:B------:R-:W-:-:S01]  /*5360*/  FADD R227, R176, R227 ;  /* 0x000000e3b0e37221 */ /* 0x000fc20000000000 */
[----:B--2---:R-:W-:-:S04]  /*5370*/  FADD R226, R177, R226 ;  /* 0x000000e2b1e27221 */ /* 0x004fc80000000000 */
[----:B------:R0:W-:Y:S01]  /*5380*/  STL [R1+0x50], R227 ;  /* 0x000050e301007387 */ /* 0x0001e20000100800 */
[----:B---3--:R-:W-:-:S03]  /*5390*/  FADD R225, R178, R225 ;  /* 0x000000e1b2e17221 */ /* 0x008fc60000000000 */
[----:B------:R1:W-:Y:S01]  /*53a0*/  STL [R1+0x54], R226 ;  /* 0x000054e201007387 */ /* 0x0003e20000100800 */
[----:B----4-:R-:W-:-:S03]  /*53b0*/  FADD R224, R179, R224 ;  /* 0x000000e0b3e07221 */ /* 0x010fc60000000000 */
        /* <DEDUP_REMOVED lines=27> */
[----:B-1----:R-:W4:Y:S04]  /*5570*/  LDL.LU R226, [R1+0x98] ;  /* 0x0000980001e27983 */ /* 0x002f280000300800 */
[----:B------:R1:W-:Y:S04]  /*5580*/  STL [R1+0x8c], R20 ;  /* 0x00008c1401007387 */ /* 0x0003e80000100800 */
[----:B--2---:R-:W2:Y:S04]  /*5590*/  LDL.LU R225, [R1+0x9c] ;  /* 0x00009c0001e17983 */ /* 0x004ea80000300800 */
[----:B------:R1:W-:Y:S04]  /*55a0*/  STL [R1+0x90], R19 ;  /* 0x0000901301007387 */ /* 0x0003e80000100800 */
[----:B---3--:R-:W3:Y:S04]  /*55b0*/  LDL.LU R224, [R1+0xa0] ;  /* 0x0000a00001e07983 */ /* 0x008ee80000300800 */
[----:B----4-:R-:W4:Y:S04]  /*55c0*/  LDL.LU R223, [R1+0xa4] ;  /* 0x0000a40001df7983 */ /* 0x010f280000300800 */
        /* <DEDUP_REMOVED lines=10> */
[----:B-1----:R-:W4:Y:S04]  /*5670*/  LDL.LU R20, [R1+0xd0] ;  /* 0x0000d00001147983 */ /* 0x002f280000300800 */
[----:B------:R-:W4:Y:S01]  /*5680*/  LDL.LU R19, [R1+0xd4] ;  /* 0x0000d40001137983 */ /* 0x000f220000300800 */
[----:B------:R-:W-:-:S01]  /*5690*/  FADD R227, R193, R227 ;  /* 0x000000e3c1e37221 */ /* 0x000fc20000000000 */
[----:B------:R-:W-:-:S04]  /*56a0*/  FADD R226, R194, R226 ;  /* 0x000000e2c2e27221 */ /* 0x000fc80000000000 */
[----:B------:R0:W-:Y:S01]  /*56b0*/  STL [R1+0x94], R227 ;  /* 0x000094e301007387 */ /* 0x0001e20000100800 */
[----:B--2---:R-:W-:-:S03]  /*56c0*/  FADD R225, R195, R225 ;  /* 0x000000e1c3e17221 */ /* 0x004fc60000000000 */
        /* <DEDUP_REMOVED lines=253> */
[----:B------:R-:W-:Y:S01]  /*66a0*/  STL [R1+0x1e8], R227 ;  /* 0x0001e8e301007387 */ /* 0x000fe20000100800 */
[----:B--2---:R-:W-:-:S03]  /*66b0*/  FADD R225, R88, R225 ;  /* 0x000000e158e17221 */ /* 0x004fc60000000000 */
[----:B------:R-:W-:Y:S01]  /*66c0*/  STL [R1+0x1ec], R226 ;  /* 0x0001ece201007387 */ /* 0x000fe20000100800 */
[----:B---3--:R-:W-:-:S03]  /*66d0*/  FADD R224, R89, R224 ;  /* 0x000000e059e07221 */ /* 0x008fc60000000000 */
[----:B------:R-:W-:Y:S01]  /*66e0*/  STL [R1+0x1f0], R225 ;  /* 0x0001f0e101007387 */ /* 0x000fe20000100800 */
[----:B----4-:R-:W-:-:S03]  /*66f0*/  FADD R223, R90, R223 ;  /* 0x000000df5adf7221 */ /* 0x010fc60000000000 */
[----:B------:R-:W-:Y:S01]  /*6700*/  STL [R1+0x1f4], R224 ;  /* 0x0001f4e001007387 */ /* 0x000fe20000100800 */
[----:B------:R-:W-:-:S03]  /*6710*/  FADD R222, R91, R222 ;  /* 0x000000de5bde7221 */ /* 0x000fc60000000000 */
        /* <DEDUP_REMOVED lines=19> */
[----:B------:R-:W-:-:S01]  /*6850*/  FADD R20, R101, R20 ;  /* 0x0000001465147221 */ /* 0x000fc20000000000 */
[----:B------:R-:W-:-:S05]  /*6860*/  FADD R19, R102, R19 ;  /* 0x0000001366137221 */ /* 0x000fca0000000000 */
[----:B------:R0:W-:Y:S04]  /*6870*/  STL [R1+0x228], R19 ;  /* 0x0002281301007387 */ /* 0x0001e80000100800 */
[----:B------:R-:W-:Y:S04]  /*6880*/  STL [R1+0x220], R21 ;  /* 0x0002201501007387 */ /* 0x000fe80000100800 */
        /* <DEDUP_REMOVED lines=20> */
[----:B---3--:R-:W-:-:S03]  /*69d0*/  FADD R20, R104, R20 ;  /* 0x0000001468147221 */ /* 0x008fc60000000000 */
[----:B0-----:R0:W5:Y:S01]  /*69e0*/  LDL.LU R19, [R1+0x2c0] ;  /* 0x0002c00001137983 */ /* 0x0011620000300800 */
[----:B----4-:R-:W-:-:S03]  /*69f0*/  FADD R21, R105, R21 ;  /* 0x0000001569157221 */ /* 0x010fc60000000000 */
[----:B------:R1:W-:Y:S01]  /*6a00*/  STL [R1+0x230], R20 ;  /* 0x0002301401007387 */ /* 0x0003e20000100800 */
[----:B------:R-:W-:-:S01]  /*6a10*/  FADD R22, R106, R22 ;  /* 0x000000166a167221 */ /* 0x000fc20000000000 */
[----:B------:R-:W-:Y:S02]  /*6a20*/  FADD R23, R107, R23 ;  /* 0x000000176b177221 */ /* 0x000fe40000000000 */
[----:B-1----:R0:W5:Y:S01]  /*6a30*/  LDL.LU R20, [R1+0x2bc] ;  /* 0x0002bc0001147983 */ /* 0x0021620000300800 */
[----:B------:R-:W-:-:S03]  /*6a40*/  FADD R216, R108, R216 ;  /* 0x000000d86cd87221 */ /* 0x000fc60000000000 */
[----:B------:R1:W-:Y:S01]  /*6a50*/  STL [R1+0x234], R21 ;  /* 0x0002341501007387 */ /* 0x0003e20000100800 */
[----:B------:R-:W-:-:S01]  /*6a60*/  FADD R217, R109, R217 ;  /* 0x000000d96dd97221 */ /* 0x000fc20000000000 */
[----:B------:R-:W-:Y:S02]  /*6a70*/  FADD R218, R110, R218 ;  /* 0x000000da6eda7221 */ /* 0x000fe40000000000 */
[----:B-1----:R0:W5:Y:S04]  /*6a80*/  LDL.LU R21, [R1+0x2b8] ;  /* 0x0002b80001157983 */ /* 0x0021680000300800 */
[----:B------:R1:W-:Y:S01]  /*6a90*/  STL [R1+0x238], R22 ;  /* 0x0002381601007387 */ /* 0x0003e20000100800 */
[----:B------:R-:W-:-:S01]  /*6aa0*/  FADD R219, R111, R219 ;  /* 0x000000db6fdb7221 */ /* 0x000fc20000000000 */
[----:B------:R-:W-:-:S02]  /*6ab0*/  FADD R220, R112, R220 ;  /* 0x000000dc70dc7221 */ /* 0x000fc40000000000 */
[----:B-1----:R0:W5:Y:S04]  /*6ac0*/  LDL.LU R22, [R1+0x2b4] ;  /* 0x0002b40001167983 */ /* 0x0021680000300800 */
[----:B------:R1:W-:Y:S01]  /*6ad0*/  STL [R1+0x23c], R23 ;  /* 0x00023c1701007387 */ /* 0x0003e20000100800 */
[----:B------:R-:W-:-:S01]  /*6ae0*/  FADD R221, R113, R221 ;  /* 0x000000dd71dd7221 */ /* 0x000fc20000000000 */
[----:B------:R-:W-:Y:S02]  /*6af0*/  FADD R222, R114, R222 ;  /* 0x000000de72de7221 */ /* 0x000fe40000000000 */
[----:B-1----:R0:W5:Y:S04]  /*6b00*/  LDL.LU R23, [R1+0x2b0] ;  /* 0x0002b00001177983 */ /* 0x0021680000300800 */
[----:B------:R1:W-:Y:S01]  /*6b10*/  STL [R1+0x240], R216 ;  /* 0x000240d801007387 */ /* 0x0003e20000100800 */
[----:B------:R-:W-:-:S03]  /*6b20*/  FADD R223, R115, R223 ;  /* 0x000000df73df7221 */ /* 0x000fc60000000000 */
        /* <DEDUP_REMOVED lines=13> */
[----:B------:R1:W-:Y:S04]  /*6c00*/  STL [R1+0x254], R221 ;  /* 0x000254dd01007387 */ /* 0x0003e80000100800 */
        /* <DEDUP_REMOVED lines=12> */
[----:B-1----:R0:W5:Y:S01]  /*6cd0*/  LDL.LU R227, [R1+0x280] ;  /* 0x0002800001e37983 */ /* 0x0021620000300800 */
        /* <DEDUP_REMOVED lines=18> */
[----:B0-----:R-:W-:-:S06]  /*6e00*/  UMOV UR6, URZ ;  /* 0x0000003f00067c82 */ /* 0x001fcc0008000000 */
.L_x_24:
[----:B------:R-:W-:Y:S05]  /*6e10*/  @!P1 BRA `(.L_x_25) ;  /* 0x0000000000049947 */ /* 0x000fea0003800000 */
[----:B------:R-:W-:Y:S01]  /*6e20*/  BPT.TRAP 0x1 ;  /* 0x000000040000795c */ /* 0x000fe20000300000 */
.L_x_25:
[----:B------:R-:W-:Y:S02]  /*6e30*/  UISETP.GT.U32.AND UP0, UPT, UR13, 0x1, UPT ;  /* 0x000000010d00788c */ /* 0x000fe4000bf04070 */
[----:B------:R-:W-:-:S04]  /*6e40*/  ULEA UR8, UR25, UR12, 0x3 ;  /* 0x0000000c19087291 */ /* 0x000fc8000f8e183f */
[----:B------:R-:W-:Y:S01]  /*6e50*/  UIADD3 UR8, UR8, 0x20, URZ ;  /* 0x0000002008087890 */ /* 0x000fe2000fffe03f */
[----:B------:R-:W-:-:S03]  /*6e60*/  PLOP3.LUT P0, PT, PT, PT, UP0, 0x80, 0x0 ;  /* 0x000000000000781c */ /* 0x000fc60003f0f008 */
[----:B------:R-:W-:-:S09]  /*6e70*/  UPRMT UR8, URZ, 0x654, UR8 ;  /* 0x000006543f087896 */ /* 0x000fd20008000008 */
[----:B------:R-:W-:Y:S01]  /*6e80*/  SYNCS.ARRIVE.TRANS64.RED.A1T0 RZ, [UR8], RZ ;  /* 0x000000ffffff79a7 */ /* 0x000fe20008100408 */
[----:B------:R-:W-:Y:S05]  /*6e90*/  @P0 BRA `(.L_x_26) ;  /* 0x0000000000040947 */ /* 0x000fea0003800000 */
[----:B------:R-:W-:Y:S01]  /*6ea0*/  BPT.TRAP 0x1 ;  /* 0x000000040000795c */ /* 0x000fe20000300000 */
.L_x_26:
[----:B------:R-:W-:Y:S02]  /*6eb0*/  UISETP.GT.AND UP2, UPT, UR26, 0x1, UPT ;  /* 0x000000011a00788c */ /* 0x000fe4000bf44270 */
[----:B------:R-:W-:Y:S02]  /*6ec0*/  UIADD3 UR23, UR23, 0x1, URZ ;  /* 0x0000000117177890 */ /* 0x000fe4000fffe03f */
[----:B------:R-:W-:Y:S02]  /*6ed0*/  UIADD3 UR25, UR25, 0x1, URZ ;  /* 0x0000000119197890 */ /* 0x000fe4000fffe03f */
[----:B------:R-:W-:Y:S01]  /*6ee0*/  PLOP3.LUT P0, PT, PT, PT, UP2, 0x80, 0x0 ;  /* 0x000000000000781c */ /* 0x000fe20003f0f028 */
[----:B------:R-:W-:Y:S02]  /*6ef0*/  UISETP.NE.AND UP0, UPT, UR23, 0x4, UPT ;  /* 0x000000041700788c */ /* 0x000fe4000bf05270 */
[----:B------:R-:W-:Y:S02]  /*6f00*/  UIADD3 UR16, UR26, -0x1, URZ ;  /* 0xffffffff1a107890 */ /* 0x000fe4000fffe03f */
[----:B------:R-:W-:-:S02]  /*6f10*/  USEL UR8, URZ, 0x1, UP0 ;  /* 0x000000013f087887 */ /* 0x000fc40008000000 */
[----:B------:R-:W-:Y:S02]  /*6f20*/  UISETP.NE.AND UP1, UPT, UR25, 0x4, UPT ;  /* 0x000000041900788c */ /* 0x000fe4000bf25270 */
[----:B------:R-:W-:Y:S02]  /*6f30*/  ULOP3.LUT UR24, UR24, UR8, URZ, 0x3c, !UPT ;  /* 0x0000000818187292 */ /* 0x000fe4000f8e3c3f */
[----:B------:R-:W-:Y:S02]  /*6f40*/  USEL UR23, UR23, URZ, UP0 ;  /* 0x0000003f17177287 */ /* 0x000fe40008000000 */
[----:B------:R-:W-:Y:S01]  /*6f50*/  USEL UR25, UR25, URZ, UP1 ;  /* 0x0000003f19197287 */ /* 0x000fe20008800000 */
[----:B------:R-:W-:Y:S01]  /*6f60*/  UMOV UR8, 0x1 ;  /* 0x0000000100087882 */ /* 0x000fe20000000000 */
[----:B------:R-:W-:Y:S01]  /*6f70*/  UMOV UR26, UR16 ;  /* 0x00000010001a7c82 */ /* 0x000fe20008000000 */
[----:B------:R-:W-:Y:S09]  /*6f80*/  @P0 BRA `(.L_x_27) ;  /* 0xffffffd800200947 */ /* 0x000ff2000383ffff */
.L_x_19:
[----:B------:R-:W-:-:S04]  /*6f90*/  UISETP.NE.AND UP0, UPT, UR6, URZ, UPT ;  /* 0x0000003f0600728c */ /* 0x000fc8000bf05270 */
[----:B------:R-:W-:-:S06]  /*6fa0*/  USEL UR6, URZ, 0x1, !UP0 ;  /* 0x000000013f067887 */ /* 0x000fcc000c000000 */
[----:B------:R-:W-:-:S13]  /*6fb0*/  ISETP.NE.AND P0, PT, RZ, UR6, PT ;  /* 0x00000006ff007c0c */ /* 0x000fda000bf05270 */
[----:B------:R-:W-:Y:S05]  /*6fc0*/  @!P0 BRA `(.L_x_28) ;  /* 0x0000002000dc8947 */ /* 0x000fea0003800000 */
[----:B------:R-:W-:Y:S02]  /*6fd0*/  WARPGROUP.DEPBAR.LE gsb0, 0x0 ;  /* 0x00008000000079c5 */ /* 0x000fe40000010000 */
[----:B-----5:R-:W-:Y:S01]  /*6fe0*/  FADD R227, R121, R227 ;  /* 0x000000e379e37221 */ /* 0x020fe20000000000 */
[----:B------:R-:W-:Y:S01]  /*6ff0*/  FADD R226, R122, R226 ;  /* 0x000000e27ae27221 */ /* 0x000fe20000000000 */
[----:B------:R-:W-:Y:S01]  /*7000*/  FADD R225, R123, R225 ;  /* 0x000000e17be17221 */ /* 0x000fe20000000000 */
[----:B------:R-:W-:Y:S01]  /*7010*/  FADD R224, R124, R224 ;  /* 0x000000e07ce07221 */ /* 0x000fe20000000000 */
[----:B------:R-:W-:Y:S01]  /*7020*/  FADD R223, R125, R223 ;  /* 0x000000df7ddf7221 */ /* 0x000fe20000000000 */
[----:B------:R4:W-:Y:S01]  /*7030*/  STL [R1+0x280], R227 ;  /* 0x000280e301007387 */ /* 0x0009e20000100800 */
[----:B------:R-:W-:Y:S01]  /*7040*/  FADD R222, R126, R222 ;  /* 0x000000de7ede7221 */ /* 0x000fe20000000000 */
        /* <DEDUP_REMOVED lines=8> */
[----:B----4-:R-:W4:Y:S01]  /*70d0*/  LDL.LU R227, [R1] ;  /* 0x0000000001e37983 */ /* 0x010f220000300800 */
[----:B------:R-:W-:Y:S01]  /*70e0*/  FADD R21, R135, R21 ;  /* 0x0000001587157221 */ /* 0x000fe20000000000 */
[----:B------:R-:W-:Y:S01]  /*70f0*/  FADD R20, R136, R20 ;  /* 0x0000001488147221 */ /* 0x000fe20000000000 */
[----:B------:R-:W-:Y:S01]  /*7100*/  FADD R19, R137, R19 ;  /* 0x0000001389137221 */ /* 0x000fe20000000000 */
[----:B------:R-:W-:Y:S01]  /*7110*/  STL [R1+0x284], R226 ;  /* 0x000284e201007387 */ /* 0x000fe20000100800 */
        /* <DEDUP_REMOVED lines=43> */
[----:B------:R0:W-:Y:S04]  /*73d0*/  STL [R1+0x2f8], R5 ;  /* 0x0002f80501007387 */ /* 0x0001e80000100800 */
[----:B0-----:R-:W2:Y:S04]  /*73e0*/  LDL.LU R5, [R1+0x4] ;  /* 0x0000040001057983 */ /* 0x001ea80000300800 */
[----:B------:R-:W3:Y:S04]  /*73f0*/  LDL.LU R6, [R1+0x8] ;  /* 0x0000080001067983 */ /* 0x000ee80000300800 */
[----:B------:R-:W3:Y:S01]  /*7400*/  LDL.LU R7, [R1+0xc] ;  /* 0x00000c0001077983 */ /* 0x000ee20000300800 */
[----:B----4-:R-:W-:-:S05]  /*7410*/  FADD R227, R156, R227 ;  /* 0x000000e39ce37221 */ /* 0x010fca0000000000 */
[----:B------:R0:W-:Y:S04]  /*7420*/  STL [R1], R227 ;  /* 0x000000e301007387 */ /* 0x0001e80000100800 */
        /* <DEDUP_REMOVED lines=27> */
[----:B0-----:R-:W4:Y:S01]  /*75e0*/  LDL.LU R227, [R1+0x7c] ;  /* 0x00007c0001e37983 */ /* 0x001f220000300800 */
[----:B--2---:R-:W-:Y:S01]  /*75f0*/  FADD R5, R157, R5 ;  /* 0x000000059d057221 */ /* 0x004fe20000000000 */
[----:B---3--:R-:W-:-:S04]  /*7600*/  FADD R6, R158, R6 ;  /* 0x000000069e067221 */ /* 0x008fc80000000000 */
[----:B------:R0:W-:Y:S01]  /*7610*/  STL [R1+0x4], R5 ;  /* 0x0000040501007387 */ /* 0x0001e20000100800 */
[----:B------:R-:W-:-:S03]  /*7620*/  FADD R7, R159, R7 ;  /* 0x000000079f077221 */ /* 0x000fc60000000000 */
[----:B------:R2:W-:Y:S04]  /*7630*/  STL [R1+0x8], R6 ;  /* 0x0000080601007387 */ /* 0x0005e80000100800 */
[----:B------:R3:W-:Y:S01]  /*7640*/  STL [R1+0xc], R7 ;  /* 0x00000c0701007387 */ /* 0x0007e20000100800 */
[----:B----4-:R-:W-:Y:S01]  /*7650*/  FADD R8, R160, R8 ;  /* 0x00000008a0087221 */ /* 0x010fe20000000000 */
[----:B------:R-:W-:-:S04]  /*7660*/  FADD R9, R161, R9 ;  /* 0x00000009a1097221 */ /* 0x000fc80000000000 */
        /* <DEDUP_REMOVED lines=85> */
[----:B------:R-:W-:Y:S01]  /*7bc0*/  FADD R5, R188, R5 ;  /* 0x00000005bc057221 */ /* 0x000fe20000000000 */
        /* <DEDUP_REMOVED lines=92> */
[----:B------:R-:W-:Y:S01]  /*8190*/  FADD R5, R27, R5 ;  /* 0x000000051b057221 */ /* 0x000fe20000000000 */
        /* <DEDUP_REMOVED lines=185> */
[----:B------:R-:W-:-:S05]  /*8d30*/  FADD R5, R89, R5 ;  /* 0x0000000559057221 */ /* 0x000fca0000000000 */
[----:B------:R0:W-:Y:S01]  /*8d40*/  STL [R1+0x1f4], R5 ;  /* 0x0001f40501007387 */ /* 0x0001e20000100800 */
[----:B------:R-:W-:-:S03]  /*8d50*/  FADD R6, R90, R6 ;  /* 0x000000065a067221 */ /* 0x000fc60000000000 */
[----:B0-----:R0:W5:Y:S01]  /*8d60*/  LDL.LU R5, [R1+0x2f8] ;  /* 0x0002f80001057983 */ /* 0x0011620000300800 */
[----:B--2---:R-:W-:-:S03]  /*8d70*/  FADD R7, R91, R7 ;  /* 0x000000075b077221 */ /* 0x004fc60000000000 */
[----:B------:R1:W-:Y:S01]  /*8d80*/  STL [R1+0x1f8], R6 ;  /* 0x0001f80601007387 */ /* 0x0003e20000100800 */
[----:B---3--:R-:W-:Y:S01]  /*8d90*/  FADD R8, R92, R8 ;  /* 0x000000085c087221 */ /* 0x008fe20000000000 */
[----:B----4-:R-:W-:Y:S02]  /*8da0*/  FADD R9, R93, R9 ;  /* 0x000000095d097221 */ /* 0x010fe40000000000 */
[----:B-1----:R0:W5:Y:S01]  /*8db0*/  LDL.LU R6, [R1+0x2f4] ;  /* 0x0002f40001067983 */ /* 0x0021620000300800 */
[----:B------:R-:W-:-:S03]  /*8dc0*/  FADD R10, R94, R10 ;  /* 0x0000000a5e0a7221 */ /* 0x000fc60000000000 */
[----:B------:R1:W-:Y:S01]  /*8dd0*/  STL [R1+0x1fc], R7 ;  /* 0x0001fc0701007387 */ /* 0x0003e20000100800 */
[----:B------:R-:W-:-:S03]  /*8de0*/  FADD R11, R95, R11 ;  /* 0x0000000b5f0b7221 */ /* 0x000fc60000000000 */
[----:B-1----:R0:W5:Y:S01]  /*8df0*/  LDL.LU R7, [R1+0x2f0] ;  /* 0x0002f00001077983 */ /* 0x0021620000300800 */
[----:B------:R-:W-:-:S03]  /*8e00*/  FADD R12, R96, R12 ;  /* 0x0000000c600c7221 */ /* 0x000fc60000000000 */
[----:B------:R1:W-:Y:S01]  /*8e10*/  STL [R1+0x200], R8 ;  /* 0x0002000801007387 */ /* 0x0003e20000100800 */
[----:B------:R-:W-:Y:S01]  /*8e20*/  FADD R13, R97, R13 ;  /* 0x0000000d610d7221 */ /* 0x000fe20000000000 */
[----:B------:R-:W-:Y:S02]  /*8e30*/  FADD R14, R98, R14 ;  /* 0x0000000e620e7221 */ /* 0x000fe40000000000 */
[----:B-1----:R0:W5:Y:S04]  /*8e40*/  LDL.LU R8, [R1+0x2ec] ;  /* 0x0002ec0001087983 */ /* 0x0021680000300800 */
[----:B------:R1:W-:Y:S01]  /*8e50*/  STL [R1+0x204], R9 ;  /* 0x0002040901007387 */ /* 0x0003e20000100800 */
[----:B------:R-:W-:Y:S01]  /*8e60*/  FADD R15, R99, R15 ;  /* 0x0000000f630f7221 */ /* 0x000fe20000000000 */
[----:B------:R-:W-:-:S02]  /*8e70*/  FADD R16, R100, R16 ;  /* 0x0000001064107221 */ /* 0x000fc40000000000 */
        /* <DEDUP_REMOVED lines=72> */
[----:B------:R-:W-:Y:S01]  /*9300*/  FADD R4, R152, R4 ;  /* 0x0000000498047221 */ /* 0x000fe20000000000 */
[----:B------:R-:W-:Y:S01]  /*9310*/  FADD R3, R153, R3 ;  /* 0x0000000399037221 */ /* 0x000fe20000000000 */
[----:B------:R-:W-:Y:S01]  /*9320*/  FADD R2, R154, R2 ;  /* 0x000000029a027221 */ /* 0x000fe20000000000 */
[----:B------:R-:W-:-:S07]  /*9330*/  FADD R0, R155, R0 ;  /* 0x000000009b007221 */ /* 0x000fce0000000000 */
.L_x_28:
[----:B------:R-:W-:Y:S02]  /*9340*/  WARPGROUP.DEPBAR.LE gsb0, 0x0 ;  /* 0x00008000000079c5 */ /* 0x000fe40000010000 */
[----:B------:R-:W4:Y:S02]  /*9350*/  LDC R24, c[0x0][0x28c] ;  /* 0x0000a300ff187b82 */ /* 0x000f240000000800 */
[----:B----4-:R-:W-:-:S13]  /*9360*/  ISETP.GE.AND P0, PT, R24, 0x1, PT ;  /* 0x000000011800780c */ /* 0x010fda0003f06270 */
[----:B------:R-:W-:Y:S05]  /*9370*/  @!P0 BRA `(.L_x_29) ;  /* 0x0000000000408947 */ /* 0x000fea0003800000 */
[----:B------:R-:W-:-:S06]  /*9380*/  UISETP.NE.AND UP0, UPT, UR22, 0x3, UPT ;  /* 0x000000031600788c */ /* 0x000fcc000bf05270 */
[----:B------:R-:W-:-:S13]  /*9390*/  PLOP3.LUT P0, PT, PT, PT, UP0, 0x80, 0x0 ;  /* 0x000000000000781c */ /* 0x000fda0003f0f008 */
[----:B------:R-:W-:Y:S05]  /*93a0*/  @!P0 BRA `(.L_x_30) ;  /* 0x0000000000048947 */ /* 0x000fea0003800000 */
[----:B------:R-:W-:Y:S01]  /*93b0*/  BPT.TRAP 0x1 ;  /* 0x000000040000795c */ /* 0x000fe20000300000 */
.L_x_30:
[----:B------:R-:W-:-:S04]  /*93c0*/  UISETP.LT.AND UP0, UPT, UR10, 0x1, UPT ;  /* 0x000000010a00788c */ /* 0x000fc8000bf01270 */
[----:B------:R-:W-:Y:S02]  /*93d0*/  USEL UR6, UR10, 0x1, UP0 ;  /* 0x000000010a067887 */ /* 0x000fe40008000000 */
[----:B------:R-:W-:Y:S02]  /*93e0*/  UISETP.GT.U32.AND UP0, UPT, UR13, 0x1, UPT ;  /* 0x000000010d00788c */ /* 0x000fe4000bf04070 */
[----:B------:R-:W-:-:S04]  /*93f0*/  UIADD3 UR6, UR5, UR10, -UR6 ;  /* 0x0000000a05067290 */ /* 0x000fc8000fffe806 */
[----:B------:R-:W-:Y:S01]  /*9400*/  USHF.L.U32 UR6, UR6, 0x3, URZ ;  /* 0x0000000306067899 */ /* 0x000fe2000800063f */
[----:B------:R-:W-:-:S03]  /*9410*/  PLOP3.LUT P0, PT, PT, PT, UP0, 0x80, 0x0 ;  /* 0x000000000000781c */ /* 0x000fc60003f0f008 */
[----:B------:R-:W-:-:S04]  /*9420*/  ULOP3.LUT UR6, UR6, 0x18, URZ, 0xc0, !UPT ;  /* 0x0000001806067892 */ /* 0x000fc8000f8ec03f */
[----:B------:R-:W-:-:S04]  /*9430*/  UIADD3 UR6, UR12, 0x20, UR6 ;  /* 0x000000200c067890 */ /* 0x000fc8000fffe006 */
[----:B------:R-:W-:-:S09]  /*9440*/  UPRMT UR6, URZ, 0x654, UR6 ;  /* 0x000006543f067896 */ /* 0x000fd20008000006 */
[----:B------:R-:W-:Y:S01]  /*9450*/  SYNCS.ARRIVE.TRANS64.RED.A1T0 RZ, [UR6], RZ ;  /* 0x000000ffffff79a7 */ /* 0x000fe20008100406 */
[----:B------:R-:W-:Y:S05]  /*9460*/  @P0 BRA `(.L_x_29) ;  /* 0x0000000000040947 */ /* 0x000fea0003800000 */
[----:B------:R-:W-:Y:S01]  /*9470*/  BPT.TRAP 0x1 ;  /* 0x000000040000795c */ /* 0x000fe20000300000 */
.L_x_29:
[----:B------:R4:W-:Y:S01]  /*9480*/  STL [R1+0x288], R3 ;  /* 0x0002880301007387 */ /* 0x0009e20000100800 */
[----:B------:R-:W0:Y:S01]  /*9490*/  LDC R28, c[0x0][0x288] ;  /* 0x0000a200ff1c7b82 */ /* 0x000e220000000800 */
[----:B------:R-:W-:Y:S02]  /*94a0*/  ULDC UR6, c[0x0][0x284] ;  /* 0x0000a10000067ab9 */ /* 0x000fe40000000800 */
[----:B----4-:R-:W4:Y:S04]  /*94b0*/  LDL.LU R3, [R1+0x27c] ;  /* 0x00027c0001037983 */ /* 0x010f280000300800 */
[----:B------:R1:W-:Y:S04]  /*94c0*/  STL [R1+0x284], R2 ;  /* 0x0002840201007387 */ /* 0x0003e80000100800 */
[----:B-1----:R-:W2:Y:S04]  /*94d0*/  LDL.LU R2, [R1+0x278] ;  /* 0x0002780001027983 */ /* 0x002ea80000300800 */
[----:B-----5:R1:W-:Y:S02]  /*94e0*/  STL [R1+0x280], R0 ;  /* 0x0002800001007387 */ /* 0x0203e40000100800 */
[----:B-1----:R-:W1:Y:S02]  /*94f0*/  S2R R0, SR_TID.X ;  /* 0x0000000000007919 */ /* 0x002e640000002100 */
[----:B-1----:R-:W-:-:S02]  /*9500*/  SHF.R.U32.HI R24, RZ, 0x2, R0 ;  /* 0x00000002ff187819 */ /* 0x002fc40000011600 */
[----:B------:R-:W-:Y:S02]  /*9510*/  LOP3.LUT R26, R0, 0x60, RZ, 0xc0, !PT ;  /* 0x00000060001a7812 */ /* 0x000fe400078ec0ff */
[----:B------:R-:W-:Y:S02]  /*9520*/  SHF.R.U32.HI R27, RZ, 0x7, R0 ;  /* 0x00000007ff1b7819 */ /* 0x000fe40000011600 */
[----:B------:R-:W-:Y:S02]  /*9530*/  LOP3.LUT R25, R24, 0x7, RZ, 0xc0, !PT ;  /* 0x0000000718197812 */ /* 0x000fe400078ec0ff */
[----:B------:R-:W-:Y:S02]  /*9540*/  SHF.R.U32.HI R26, RZ, 0x1, R26 ;  /* 0x00000001ff1a7819 */ /* 0x000fe4000001161a */
[----:B------:R-:W-:Y:S02]  /*9550*/  LOP3.LUT R24, R27, 0x1, RZ, 0xc0, !PT ;  /* 0x000000011b187812 */ /* 0x000fe400078ec0ff */
[----:B------:R-:W-:Y:S01]  /*9560*/  IADD3 R31, RZ, -R26, -R25 ;  /* 0x8000001aff1f7210 */ /* 0x000fe20007ffe819 */
[C---:B------:R-:W-:Y:S01]  /*9570*/  IMAD.SHL.U32 R34, R0.reuse, 0x2, RZ ;  /* 0x0000000200227824 */ /* 0x040fe200078e00ff */
[----:B------:R-:W-:Y:S01]  /*9580*/  LOP3.LUT R27, R0, 0x3, RZ, 0xc0, !PT ;  /* 0x00000003001b7812 */ /* 0x000fe200078ec0ff */
[----:B------:R-:W-:-:S02]  /*9590*/  IMAD.SHL.U32 R30, R24, 0x40, RZ ;  /* 0x00000040181e7824 */ /* 0x000fc400078e00ff */
[----:B------:R-:W-:Y:S02]  /*95a0*/  IMAD R31, R24, -0x40, R31 ;  /* 0xffffffc0181f7824 */ /* 0x000fe400078e021f */
[----:B----4-:R-:W-:Y:S02]  /*95b0*/  IMAD R29, R3, 0xc0, RZ ;  /* 0x000000c0031d7824 */ /* 0x010fe400078e02ff */
[----:B------:R1:W5:Y:S01]  /*95c0*/  LDL.LU R3, [R1+0x288] ;  /* 0x0002880001037983 */ /* 0x0003620000300800 */
[----:B------:R-:W-:Y:S01]  /*95d0*/  LOP3.LUT R25, R30, 0x40, R25, 0xe2, !PT ;  /* 0x000000401e197812 */ /* 0x000fe200078ee219 */
[----:B0-----:R-:W-:Y:S01]  /*95e0*/  IMAD R40, R27, -0x2, R28 ;  /* 0xfffffffe1b287824 */ /* 0x001fe200078e021c */
[----:B------:R-:W-:Y:S01]  /*95f0*/  ISETP.GE.AND P0, PT, R29, R28, PT ;  /* 0x0000001c1d00720c */ /* 0x000fe20003f06270 */
[C---:B--2---:R-:W-:Y:S02]  /*9600*/  IMAD.SHL.U32 R24, R2.reuse, 0x100, RZ ;  /* 0x0000010002187824 */ /* 0x044fe400078e00ff */
[----:B------:R-:W-:-:S02]  /*9610*/  IMAD.WIDE R36, R2, 0x100, RZ ;  /* 0x0000010002247825 */ /* 0x000fc400078e02ff */
[----:B------:R1:W5:Y:S04]  /*9620*/  LDL.LU R2, [R1+0x284] ;  /* 0x0002840001027983 */ /* 0x0003680000300800 */
[----:B------:R1:W5:Y:S01]  /*9630*/  LDL.LU R0, [R1+0x280] ;  /* 0x0002800001007983 */ /* 0x0003620000300800 */
[----:B------:R-:W-:Y:S01]  /*9640*/  ISETP.GE.OR P0, PT, R24, UR6, P0 ;  /* 0x0000000618007c0c */ /* 0x000fe20008706670 */
[----:B------:R-:W-:Y:S01]  /*9650*/  IMAD.IADD R40, R40, 0x1, -R29 ;  /* 0x0000000128287824 */ /* 0x000fe200078e0a1d */
[----:B------:R-:W-:Y:S01]  /*9660*/  IADD3 R41, -R24, UR6, R31 ;  /* 0x0000000618297c10 */ /* 0x000fe2000fffe11f */
[----:B------:R-:W-:Y:S01]  /*9670*/  IMAD.MOV.U32 R43, RZ, RZ, -0x1 ;  /* 0xffffffffff2b7424 */ /* 0x000fe200078e00ff */
[----:B------:R-:W-:Y:S02]  /*9680*/  LOP3.LUT R42, R36, R25, R26, 0xfe, !PT ;  /* 0x00000019242a7212 */ /* 0x000fe400078efe1a */
[----:B------:R-:W-:-:S07]  /*9690*/  LOP3.LUT R34, R29, 0x6, R34, 0xf8, !PT ;  /* 0x000000061d227812 */ /* 0x000fce00078ef822 */
[----:B-1----:R-:W-:Y:S05]  /*96a0*/  @P0 BRA `(.L_x_31) ;  /* 0x000000e4000c0947 */ /* 0x002fea0003800000 */
[----:B------:R-:W0:Y:S01]  /*96b0*/  LDC.64 R24, c[0x0][0x5c8] ;  /* 0x00017200ff187b82 */ /* 0x000e220000000a00 */
[----:B------:R-:W-:Y:S01]  /*96c0*/  USHF.R.S32.HI UR7, URZ, 0x1f, UR9 ;  /* 0x0000001f3f077899 */ /* 0x000fe20008011409 */
[--C-:B------:R-:W-:Y:S01]  /*96d0*/  SHF.R.S32.HI R35, RZ, 0x1f, R34.reuse ;  /* 0x0000001fff237819 */ /* 0x100fe20000011422 */
[----:B------:R-:W-:Y:S01]  /*96e0*/  ULDC.64 UR16, c[0x0][0x5d0] ;  /* 0x0001740000107ab9 */ /* 0x000fe20000000a00 */
[----:B------:R-:W-:Y:S01]  /*96f0*/  BSSY B0, `(.L_x_31) ;  /* 0x0000e3e000007945 */ /* 0x000fe20003800000 */
[----:B------:R-:W-:Y:S02]  /*9700*/  UIMAD UR6, UR7, UR16, URZ ;  /* 0x00000010070672a4 */ /* 0x000fe4000f8e023f */
[----:B------:R-:W-:Y:S02]  /*9710*/  IMAD.U32 R31, RZ, RZ, UR16 ;  /* 0x00000010ff1f7e24 */ /* 0x000fe4000f8e00ff */
[----:B------:R-:W-:Y:S02]  /*9720*/  UIMAD UR6, UR9, UR17, UR6 ;  /* 0x00000011090672a4 */ /* 0x000fe4000f8e0206 */
[----:B------:R-:W-:Y:S01]  /*9730*/  IMAD.WIDE.U32 R30, R31, UR9, R34 ;  /* 0x000000091f1e7c25 */ /* 0x000fe2000f8e0022 */
[----:B------:R-:W-:-:S03]  /*9740*/  ULDC.64 UR16, c[0x0][0x5c0] ;  /* 0x0001700000107ab9 */ /* 0x000fc60000000a00 */
[----:B------:R-:W-:Y:S02]  /*9750*/  VIADD R31, R31, UR6 ;  /* 0x000000061f1f7c36 */ /* 0x000fe40008000000 */
[-C--:B0-----:R-:W-:Y:S02]  /*9760*/  IMAD R26, R37, R24.reuse, RZ ;  /* 0x00000018251a7224 */ /* 0x081fe400078e02ff */
[----:B------:R-:W-:-:S04]  /*9770*/  IMAD.WIDE.U32 R30, R42, R24, R30 ;  /* 0x000000182a1e7225 */ /* 0x000fc800078e001e */
[----:B------:R-:W-:Y:S01]  /*9780*/  IMAD R27, R42, R25, R26 ;  /* 0x000000192a1b7224 */ /* 0x000fe200078e021a */
[----:B------:R-:W-:Y:S01]  /*9790*/  IADD3 R32, P5, R30, UR16, RZ ;  /* 0x000000101e207c10 */ /* 0x000fe2000ffbe0ff */
[C---:B------:R-:W-:Y:S01]  /*97a0*/  IMAD.SHL.U32 R29, R24.reuse, 0x8, RZ ;  /* 0x00000008181d7824 */ /* 0x040fe200078e00ff */
[C---:B------:R-:W-:Y:S01]  /*97b0*/  LEA R26, P2, R24.reuse, R30, 0x7 ;  /* 0x0000001e181a7211 */ /* 0x040fe200078438ff */
[----:B------:R-:W-:Y:S01]  /*97c0*/  IMAD.IADD R38, R31, 0x1, R27 ;  /* 0x000000011f267824 */ /* 0x000fe200078e021b */
[----:B------:R-:W-:Y:S02]  /*97d0*/  SHF.L.U64.HI R27, R24, 0x3, R25 ;  /* 0x00000003181b7819 */ /* 0x000fe40000010219 */
[----:B------:R-:W-:Y:S02]  /*97e0*/  IADD3 R30, P0, P1, R30, UR16, R29 ;  /* 0x000000101e1e7c10 */ /* 0x000fe4000f91e01d */
[----:B------:R-:W-:Y:S02]  /*97f0*/  IADD3.X R33, R38, UR17, RZ, P5, !PT ;  /* 0x0000001126217c10 */ /* 0x000fe4000affe4ff */
[----:B------:R-:W-:-:S02]  /*9800*/  FSETP.NEU.AND P5, PT, RZ, UR21, PT ;  /* 0x00000015ff007c0b */ /* 0x000fc4000bfad000 */
[----:B------:R-:W-:Y:S02]  /*9810*/  LEA.HI.X R24, R24, R38, R25, 0x7, P2 ;  /* 0x0000002618187211 */ /* 0x000fe400010f3c19 */
[C---:B------:R-:W-:Y:S02]  /*9820*/  IADD3 R28, P2, P4, R26.reuse, UR16, R29 ;  /* 0x000000101a1c7c10 */ /* 0x040fe4000fc5e01d */
[----:B------:R-:W-:Y:S02]  /*9830*/  IADD3 R26, P6, R26, UR16, RZ ;  /* 0x000000101a1a7c10 */ /* 0x000fe4000ffde0ff */
[--C-:B------:R-:W-:Y:S02]  /*9840*/  IADD3.X R31, R38, UR17, R27.reuse, P0, P1 ;  /* 0x00000011261f7c10 */ /* 0x100fe400087e241b */
[C---:B------:R-:W-:Y:S02]  /*9850*/  IADD3.X R29, R24.reuse, UR17, R27, P2, P4 ;  /* 0x00000011181d7c10 */ /* 0x040fe400097e841b */
[----:B------:R-:W-:Y:S01]  /*9860*/  IADD3.X R27, R24, UR17, RZ, P6, !PT ;  /* 0x00000011181b7c10 */ /* 0x000fe2000b7fe4ff */
[----:B------:R-:W-:Y:S06]  /*9870*/  @!P5 BRA `(.L_x_32) ;  /* 0x000000a80014d947 */ /* 0x000fec0003800000 */
[----:B------:R-:W-:Y:S01]  /*9880*/  ULDC.64 UR16, c[0x0][0x5b8] ;  /* 0x00016e0000107ab9 */ /* 0x000fe20000000a00 */
[----:B------:R-:W-:Y:S01]  /*9890*/  BSSY B1, `(.L_x_33) ;  /* 0x0000013000017945 */ /* 0x000fe20003800000 */
[----:B------:R-:W-:Y:S02]  /*98a0*/  UIMAD UR6, UR7, UR16, URZ ;  /* 0x00000010070672a4 */ /* 0x000fe4000f8e023f */
[----:B------:R-:W-:Y:S02]  /*98b0*/  IMAD.U32 R25, RZ, RZ, UR16 ;  /* 0x00000010ff197e24 */ /* 0x000fe4000f8e00ff */
[----:B------:R-:W-:Y:S02]  /*98c0*/  UIMAD UR6, UR9, UR17, UR6 ;  /* 0x00000011090672a4 */ /* 0x000fe4000f8e0206 */
[----:B------:R-:W-:Y:S01]  /*98d0*/  IMAD.WIDE.U32 R34, R25, UR9, R34 ;  /* 0x0000000919227c25 */ /* 0x000fe2000f8e0022 */
[----:B------:R-:W-:-:S03]  /*98e0*/  ULDC.64 UR8, c[0x0][0x5a8] ;  /* 0x00016a0000087ab9 */ /* 0x000fc60000000a00 */
[--C-:B------:R-:W-:Y:S01]  /*98f0*/  IMAD.MOV.U32 R38, RZ, RZ, R34.reuse ;  /* 0x000000ffff267224 */ /* 0x100fe200078e0022 */
[----:B------:R-:W-:Y:S01]  /*9900*/  PRMT R34, RZ, 0x7610, R34 ;  /* 0x00007610ff227816 */ /* 0x000fe20000000022 */
[----:B------:R-:W-:Y:S01]  /*9910*/  VIADD R39, R35, UR6 ;  /* 0x0000000623277c36 */ /* 0x000fe20008000000 */
[----:B------:R-:W-:Y:S02]  /*9920*/  ULDC.64 UR6, c[0x0][0x5b0] ;  /* 0x00016c0000067ab9 */ /* 0x000fe40000000a00 */
[----:B------:R-:W-:Y:S02]  /*9930*/  IMAD R35, R37, UR6, RZ ;  /* 0x0000000625237c24 */ /* 0x000fe4000f8e02ff */
[----:B------:R-:W-:-:S04]  /*9940*/  IMAD.WIDE.U32 R24, R42, UR6, R38 ;  /* 0x000000062a187c25 */ /* 0x000fc8000f8e0026 */
[----:B------:R-:W-:Y:S01]  /*9950*/  IMAD R35, R42, UR7, R35 ;  /* 0x000000072a237c24 */ /* 0x000fe2000f8e0223 */
[----:B------:R-:W-:-:S04]  /*9960*/  IADD3 R24, P0, R24, UR8, RZ ;  /* 0x0000000818187c10 */ /* 0x000fc8000ff1e0ff */
[----:B------:R-:W-:Y:S02]  /*9970*/  IADD3.X R25, R25, UR9, R35, P0, !PT ;  /* 0x0000000919197c10 */ /* 0x000fe400087fe423 */
[----:B------:R-:W-:-:S04]  /*9980*/  ISETP.GE.AND P0, PT, R41, 0x1, PT ;  /* 0x000000012900780c */ /* 0x000fc80003f06270 */
[----:B------:R-:W-:-:S13]  /*9990*/  ISETP.LT.OR P2, PT, R40, 0x1, !P0 ;  /* 0x000000012800780c */ /* 0x000fda0004741670 */
[----:B------:R-:W-:Y:S05]  /*99a0*/  @P2 BRA `(.L_x_34) ;  /* 0x0000000000042947 */ /* 0x000fea0003800000 */
[----:B------:R0:W5:Y:S02]  /*99b0*/  LDG.E.U8 R34, desc[UR14][R24.64] ;  /* 0x0000000e18227981 */ /* 0x000164000c1e1100 */
.L_x_34:
[----:B------:R-:W-:Y:S05]  /*99c0*/  BSYNC B1 ;  /* 0x0000000000017941 */ /* 0x000fea0003800000 */
.L_x_33:
[----:B-----5:R-:W-:Y:S01]  /*99d0*/  LOP3.LUT R34, R34, 0xff, RZ, 0xc0, !PT ;  /* 0x000000ff22227812 */ /* 0x020fe200078ec0ff */
[----:B------:R-:W-:Y:S01]  /*99e0*/  BSSY B1, `(.L_x_35) ;  /* 0x000000f000017945 */ /* 0x000fe20003800000 */
[----:B------:R-:W-:Y:S02]  /*99f0*/  ISETP.LT.OR P4, PT, R40, 0x2, !P0 ;  /* 0x000000022800780c */ /* 0x000fe40004781670 */
[----:B------:R-:W-:Y:S02]  /*9a00*/  F2FP.F16.E4M3.UNPACK_B R34, R34 ;  /* 0x00000022ff22723e */ /* 0x000fe400020006ff */
[----:B------:R-:W-:-:S03]  /*9a10*/  IADD3 R45, P1, R42, 0x8, RZ ;  /* 0x000000082a2d7810 */ /* 0x000fc60007f3e0ff */
[----:B------:R-:W-:-:S05]  /*9a20*/  HADD2.F32 R34, -RZ, R34.H0_H0 ;  /* 0x20000022ff227230 */ /* 0x000fca0000004100 */
[----:B------:R-:W-:Y:S01]  /*9a30*/  FMUL R35, R34, UR21 ;  /* 0x0000001522237c20 */ /* 0x000fe20008400000 */
[----:B------:R-:W-:-:S03]  /*9a40*/  IMAD.X R34, RZ, RZ, R37, P1 ;  /* 0x000000ffff227224 */ /* 0x000fc600008e0625 */
[----:B------:R-:W-:Y:S01]  /*9a50*/  FFMA R35, R228, UR20, R35 ;  /* 0x00000014e4237c23 */ /* 0x000fe20008000023 */
[----:B------:R-:W-:-:S04]  /*9a60*/  IMAD R34, R34, UR6, RZ ;  /* 0x0000000622227c24 */ /* 0x000fc8000f8e02ff */
[----:B------:R-:W-:Y:S01]  /*9a70*/  F2FP.SATFINITE.E4M3.F32.PACK_AB_MERGE_C R35, RZ, R35, RZ ;  /* 0x00000023ff23723e */ /* 0x000fe200048070ff */
[--C-:B------:R-:W-:Y:S01]  /*9a80*/  IMAD R47, R45, UR7, R34.reuse ;  /* 0x000000072d2f7c24 */ /* 0x100fe2000f8e0222 */
[----:B------:R-:W-:-:S03]  /*9a90*/  PRMT R34, RZ, 0x7610, R34 ;  /* 0x00007610ff227816 */ /* 0x000fc60000000022 */
[----:B------:R1:W-:Y:S01]  /*9aa0*/  @!P2 STG.E.U8 desc[UR14][R32.64], R35 ;  /* 0x000000232000a986 */ /* 0x0003e2000c10110e */
[----:B------:R-:W-:Y:S05]  /*9ab0*/  @P4 BRA `(.L_x_36) ;  /* 0x0000000000044947 */ /* 0x000fea0003800000 */
[----:B------:R2:W5:Y:S02]  /*9ac0*/  LDG.E.U8 R34, desc[UR14][R24.64+0x1] ;  /* 0x0000010e18227981 */ /* 0x000564000c1e1100 */
.L_x_36:
[----:B------:R-:W-:Y:S05]  /*9ad0*/  BSYNC B1 ;  /* 0x0000000000017941 */ /* 0x000fea0003800000 */
.L_x_35:
[----:B-----5:R-:W-:Y:S01]  /*9ae0*/  LOP3.LUT R44, R34, 0xff, RZ, 0xc0, !PT ;  /* 0x000000ff222c7812 */ /* 0x020fe200078ec0ff */
[----:B-1----:R-:W-:Y:S01]  /*9af0*/  IMAD.WIDE.U32 R34, R45, UR6, R38 ;  /* 0x000000062d227c25 */ /* 0x002fe2000f8e0026 */
[----:B------:R-:W-:Y:S02]  /*9b00*/  BSSY B1, `(.L_x_37) ;  /* 0x000000e000017945 */ /* 0x000fe40003800000 */
[----:B------:R-:W-:Y:S02]  /*9b10*/  F2FP.F16.E4M3.UNPACK_B R44, R44 ;  /* 0x0000002cff2c723e */ /* 0x000fe400020006ff */
[----:B------:R-:W-:-:S03]  /*9b20*/  IADD3 R34, P1, R34, UR8, RZ ;  /* 0x0000000822227c10 */ /* 0x000fc6000ff3e0ff */
[----:B------:R-:W-:Y:S01]  /*9b30*/  HADD2.F32 R44, -RZ, R44.H0_H0 ;  /* 0x2000002cff2c7230 */ /* 0x000fe20000004100 */
[----:B------:R-:W-:Y:S02]  /*9b40*/  IADD3.X R35, R35, UR9, R47, P1, !PT ;  /* 0x0000000923237c10 */ /* 0x000fe40008ffe42f */
[----:B------:R-:W-:Y:S02]  /*9b50*/  ISETP.GE.AND P1, PT, R41, 0x9, PT ;  /* 0x000000092900780c */ /* 0x000fe40003f26270 */
[----:B------:R-:W-:Y:S02]  /*9b60*/  FMUL R44, R44, UR21 ;  /* 0x000000152c2c7c20 */ /* 0x000fe40008400000 */
[----:B------:R-:W-:Y:S02]  /*9b70*/  ISETP.LT.OR P2, PT, R40, 0x1, !P1 ;  /* 0x000000012800780c */ /* 0x000fe40004f41670 */
[----:B------:R-:W-:-:S05]  /*9b80*/  FFMA R44, R227, UR20, R44 ;  /* 0x00000014e32c7c23 */ /* 0x000fca000800002c */
[----:B------:R-:W-:Y:S02]  /*9b90*/  F2FP.SATFINITE.E4M3.F32.PACK_AB_MERGE_C R45, RZ, R44, RZ ;  /* 0x0000002cff2d723e */ /* 0x000fe400048070ff */
[----:B------:R-:W-:-:S03]  /*9ba0*/  PRMT R44, RZ, 0x7610, R44 ;  /* 0x00007610ff2c7816 */ /* 0x000fc6000000002c */
[----:B------:R1:W-:Y:S01]  /*9bb0*/  @!P4 STG.E.U8 desc[UR14][R32.64+0x1], R45 ;  /* 0x0000012d2000c986 */ /* 0x0003e2000c10110e */
[----:B------:R-:W-:Y:S05]  /*9bc0*/  @P2 BRA `(.L_x_38) ;  /* 0x0000000000042947 */ /* 0x000fea0003800000 */
[----:B------:R4:W5:Y:S02]  /*9bd0*/  LDG.E.U8 R44, desc[UR14][R34.64] ;  /* 0x0000000e222c7981 */ /* 0x000964000c1e1100 */
.L_x_38:
[----:B------:R-:W-:Y:S05]  /*9be0*/  BSYNC B1 ;  /* 0x0000000000017941 */ /* 0x000fea0003800000 */
.L_x_37:
[----:B-----5:R-:W-:Y:S01]  /*9bf0*/  LOP3.LUT R44, R44, 0xff, RZ, 0xc0, !PT ;  /* 0x000000ff2c2c7812 */ /* 0x020fe200078ec0ff */
[----:B------:R-:W-:Y:S01]  /*9c00*/  BSSY B1, `(.L_x_39) ;  /* 0x000000b000017945 */ /* 0x000fe20003800000 */
[----:B------:R-:W-:Y:S02]  /*9c10*/  ISETP.LT.OR P4, PT, R40, 0x2, !P1 ;  /* 0x000000022800780c */ /* 0x000fe40004f81670 */
[----:B------:R-:W-:-:S05]  /*9c20*/  F2FP.F16.E4M3.UNPACK_B R44, R44 ;  /* 0x0000002cff2c723e */ /* 0x000fca00020006ff */
[----:B------:R-:W-:-:S05]  /*9c30*/  HADD2.F32 R44, -RZ, R44.H0_H0 ;  /* 0x2000002cff2c7230 */ /* 0x000fca0000004100 */
[----:B-1----:R-:W-:Y:S01]  /*9c40*/  FMUL R45, R44, UR21 ;  /* 0x000000152c2d7c20 */ /* 0x002fe20008400000 */
[----:B------:R-:W-:-:S03]  /*9c50*/  PRMT R44, RZ, 0x7610, R44 ;  /* 0x00007610ff2c7816 */ /* 0x000fc6000000002c */
[----:B------:R-:W-:-:S05]  /*9c60*/  FFMA R45, R226, UR20, R45 ;  /* 0x00000014e22d7c23 */ /* 0x000fca000800002d */
[----:B------:R-:W-:-:S05]  /*9c70*/  F2FP.SATFINITE.E4M3.F32.PACK_AB_MERGE_C R45, RZ, R45, RZ ;  /* 0x0000002dff2d723e */ /* 0x000fca00048070ff */
[----:B------:R1:W-:Y:S01]  /*9c80*/  @!P2 STG.E.U8 desc[UR14][R30.64], R45 ;  /* 0x0000002d1e00a986 */ /* 0x0003e2000c10110e */
[----:B------:R-:W-:Y:S05]  /*9c90*/  @P4 BRA `(.L_x_40) ;  /* 0x0000000000044947 */ /* 0x000fea0003800000 */
[----:B------:R0:W5:Y:S02]  /*9ca0*/  LDG.E.U8 R44, desc[UR14][R34.64+0x1] ;  /* 0x0000010e222c7981 */ /* 0x000164000c1e1100 */
.L_x_40:
[----:B------:R-:W-:Y:S05]  /*9cb0*/  BSYNC B1 ;  /* 0x0000000000017941 */ /* 0x000fea0003800000 */
.L_x_39:
[----:B-----5:R-:W-:Y:S01]  /*9cc0*/  LOP3.LUT R44, R44, 0xff, RZ, 0xc0, !PT ;  /* 0x000000ff2c2c7812 */ /* 0x020fe200078ec0ff */
[----:B------:R-:W-:Y:S01]  /*9cd0*/  BSSY B1, `(.L_x_41) ;  /* 0x000000b000017945 */ /* 0x000fe20003800000 */
[----:B------:R-:W-:Y:S02]  /*9ce0*/  ISETP.LT.OR P2, PT, R40, 0x9, !P0 ;  /* 0x000000092800780c */ /* 0x000fe40004741670 */
[----:B------:R-:W-:-:S05]  /*9cf0*/  F2FP.F16.E4M3.UNPACK_B R44, R44 ;  /* 0x0000002cff2c723e */ /* 0x000fca00020006ff */
[----:B------:R-:W-:-:S05]  /*9d00*/  HADD2.F32 R44, -RZ, R44.H0_H0 ;  /* 0x2000002cff2c7230 */ /* 0x000fca0000004100 */
[----:B------:R-:W-:-:S04]  /*9d10*/  FMUL R44, R44, UR21 ;  /* 0x000000152c2c7c20 */ /* 0x000fc80008400000 */
[----:B------:R-:W-:-:S05]  /*9d20*/  FFMA R44, R225, UR20, R44 ;  /* 0x00000014e12c7c23 */ /* 0x000fca000800002c */
[----:B-1----:R-:W-:Y:S02]  /*9d30*/  F2FP.SATFINITE.E4M3.F32.PACK_AB_MERGE_C R45, RZ, R44, RZ ;  /* 0x0000002cff2d723e */ /* 0x002fe400048070ff */
[----:B------:R-:W-:-:S03]  /*9d40*/  PRMT R44, RZ, 0x7610, R44 ;  /* 0x00007610ff2c7816 */ /* 0x000fc6000000002c */
[----:B------:R1:W-:Y:S01]  /*9d50*/  @!P4 STG.E.U8 desc[UR14][R30.64+0x1], R45 ;  /* 0x0000012d1e00c986 */ /* 0x0003e2000c10110e */
[----:B------:R-:W-:Y:S05]  /*9d60*/  @P2 BRA `(.L_x_42) ;  /* 0x0000000000042947 */ /* 0x000fea0003800000 */
[----:B------:R0:W5:Y:S02]  /*9d70*/  LDG.E.U8 R44, desc[UR14][R24.64+0x8] ;  /* 0x0000080e182c7981 */ /* 0x000164000c1e1100 */
.L_x_42:
[----:B------:R-:W-:Y:S05]  /*9d80*/  BSYNC B1 ;  /* 0x0000000000017941 */ /* 0x000fea0003800000 */
.L_x_41:
        /* <DEDUP_REMOVED lines=12> */
.L_x_44:
[----:B------:R-:W-:Y:S05]  /*9e50*/  BSYNC B1 ;  /* 0x0000000000017941 */ /* 0x000fea0003800000 */
.L_x_43:
        /* <DEDUP_REMOVED lines=12> */
.L_x_46:
[----:B------:R-:W-:Y:S05]  /*9f20*/  BSYNC B1 ;  /* 0x0000000000017941 */ /* 0x000fea0003800000 */
.L_x_45:
        /* <DEDUP_REMOVED lines=12> */
.L_x_48:
[----:B------:R-:W-:Y:S05]  /*9ff0*/  BSYNC B1 ;  /* 0x0000000000017941 */ /* 0x000fea0003800000 */
.L_x_47:
        /* <DEDUP_REMOVED lines=12> */
.L_x_50:
[----:B------:R-:W-:Y:S05]  /*a0c0*/  BSYNC B1 ;  /* 0x0000000000017941 */ /* 0x000fea0003800000 */
.L_x_49:
        /* <DEDUP_REMOVED lines=12> */
.L_x_52:
[----:B------:R-:W-:Y:S05]  /*a190*/  BSYNC B1 ;  /* 0x0000000000017941 */ /* 0x000fea0003800000 */
.L_x_51:
        /* <DEDUP_REMOVED lines=12> */
.L_x_54:
[----:B------:R-:W-:Y:S05]  /*a260*/  BSYNC B1 ;  /* 0x0000000000017941 */ /* 0x000fea0003800000 */
.L_x_53:
        /* <DEDUP_REMOVED lines=12> */
.L_x_56:
[----:B------:R-:W-:Y:S05]  /*a330*/  BSYNC B1 ;  /* 0x0000000000017941 */ /* 0x000fea0003800000 */
.L_x_55:
        /* <DEDUP_REMOVED lines=12> */
.L_x_58:
[----:B------:R-:W-:Y:S05]  /*a400*/  BSYNC B1 ;  /* 0x0000000000017941 */ /* 0x000fea0003800000 */
.L_x_57:
        /* <DEDUP_REMOVED lines=12> */
.L_x_60:
[----:B------:R-:W-:Y:S05]  /*a4d0*/  BSYNC B1 ;  /* 0x0000000000017941 */ /* 0x000fea0003800000 */
.L_x_59:
[----:B-----5:R-:W-:Y:S01]  /*a4e0*/  LOP3.LUT R44, R44, 0xff, RZ, 0xc0, !PT ;  /* 0x000000ff2c2c7812 */ /* 0x020fe200078ec0ff */
[----:B------:R-:W-:Y:S01]  /*a4f0*/  BSSY B1, `(.L_x_61) ;  /* 0x000000b000017945 */ /* 0x000fe20003800000 */
[----:B------:R-:W-:Y:S02]  /*a500*/  ISETP.LT.OR P2, PT, R40, 0x19, !P1 ;  /* 0x000000192800780c */ /* 0x000fe40004f41670 */
[----:B------:R-:W-:-:S05]  /*a510*/  F2FP.F16.E4M3.UNPACK_B R44, R44 ;  /* 0x0000002cff2c723e */ /* 0x000fca00020006ff */
[----:B------:R-:W-:-:S05]  /*a520*/  HADD2.F32 R44, -RZ, R44.H0_H0 ;  /* 0x2000002cff2c7230 */ /* 0x000fca0000004100 */
[----:B------:R-:W-:-:S04]  /*a530*/  FMUL R44, R44, UR21 ;  /* 0x000000152c2c7c20 */ /* 0x000fc80008400000 */
[----:B------:R-:W-:Y:S01]  /*a540*/  FFMA R44, R23, UR20, R44 ;  /* 0x00000014172c7c23 */ /* 0x000fe2000800002c */
[----:B------:R-:W-:-:S04]  /*a550*/  PRMT R23, RZ, 0x7610, R23 ;  /* 0x00007610ff177816 */ /* 0x000fc80000000017 */
[----:B-1----:R-:W-:-:S05]  /*a560*/  F2FP.SATFINITE.E4M3.F32.PACK_AB_MERGE_C R45, RZ, R44, RZ ;  /* 0x0000002cff2d723e */ /* 0x002fca00048070ff */
[----:B------:R1:W-:Y:S01]  /*a570*/  @!P4 STG.E.U8 desc[UR14][R32.64+0x19], R45 ;  /* 0x0000192d2000c986 */ /* 0x0003e2000c10110e */
[----:B------:R-:W-:Y:S05]  /*a580*/  @P2 BRA `(.L_x_62) ;  /* 0x0000000000042947 */ /* 0x000fea0003800000 */
[----:B------:R0:W5:Y:S02]  /*a590*/  LDG.E.U8 R23, desc[UR14][R34.64+0x18] ;  /* 0x0000180e22177981 */ /* 0x000164000c1e1100 */
.L_x_62:
[----:B------:R-:W-:Y:S05]  /*a5a0*/  BSYNC B1 ;  /* 0x0000000000017941 */ /* 0x000fea0003800000 */
.L_x_61:
        /* <DEDUP_REMOVED lines=8> */
[----:B------:R-:W-:-:S05]  /*a630*/  F2FP.SATFINITE.E4M3.F32.PACK_AB_MERGE_C R23, RZ, R23, RZ ;  /* 0x00000017ff17723e */ /* 0x000fca00048070ff */
[----:B------:R0:W-:Y:S01]  /*a640*/  @!P2 STG.E.U8 desc[UR14][R30.64+0x18], R23 ;  /* 0x000018171e00a986 */ /* 0x0001e2000c10110e */
[----:B------:R-:W-:Y:S05]  /*a650*/  @P4 BRA `(.L_x_64) ;  /* 0x0000000000044947 */ /* 0x000fea0003800000 */
[----:B------:R0:W5:Y:S02]  /*a660*/  LDG.E.U8 R22, desc[UR14][R34.64+0x19] ;  /* 0x0000190e22167981 */ /* 0x000164000c1e1100 */
.L_x_64:
[----:B------:R-:W-:Y:S05]  /*a670*/  BSYNC B1 ;  /* 0x0000000000017941 */ /* 0x000fea0003800000 */
.L_x_63:
        /* <DEDUP_REMOVED lines=8> */
[----:B0-----:R-:W-:-:S05]  /*a700*/  F2FP.SATFINITE.E4M3.F32.PACK_AB_MERGE_C R23, RZ, R22, RZ ;  /* 0x00000016ff17723e */ /* 0x001fca00048070ff */
[----:B------:R0:W-:Y:S01]  /*a710*/  @!P4 STG.E.U8 desc[UR14][R30.64+0x19], R23 ;  /* 0x000019171e00c986 */ /* 0x0001e2000c10110e */
[----:B------:R-:W-:Y:S05]  /*a720*/  @P2 BRA `(.L_x_66) ;  /* 0x0000000000042947 */ /* 0x000fea0003800000 */
[----:B------:R0:W5:Y:S02]  /*a730*/  LDG.E.U8 R21, desc[UR14][R24.64+0x20] ;  /* 0x0000200e18157981 */ /* 0x000164000c1e1100 */
.L_x_66:
[----:B------:R-:W-:Y:S05]  /*a740*/  BSYNC B1 ;  /* 0x0000000000017941 */ /* 0x000fea0003800000 */
.L_x_65:
        /* <DEDUP_REMOVED lines=12> */
.L_x_68:
[----:B------:R-:W-:Y:S05]  /*a810*/  BSYNC B1 ;  /* 0x0000000000017941 */ /* 0x000fea0003800000 */
.L_x_67:
        /* <DEDUP_REMOVED lines=12> */
.L_x_70:
[----:B------:R-:W-:Y:S05]  /*a8e0*/  BSYNC B1 ;  /* 0x0000000000017941 */ /* 0x000fea0003800000 */
.L_x_69:
        /* <DEDUP_REMOVED lines=12> */
.L_x_72:
[----:B------:R-:W-:Y:S05]  /*a9b0*/  BSYNC B1 ;  /* 0x0000000000017941 */ /* 0x000fea0003800000 */
.L_x_71:
        /* <DEDUP_REMOVED lines=12> */
.L_x_74:
[----:B------:R-:W-:Y:S05]  /*aa80*/  BSYNC B1 ;  /* 0x0000000000017941 */ /* 0x000fea0003800000 */
.L_x_73:
        /* <DEDUP_REMOVED lines=12> */
.L_x_76:
[----:B------:R-:W-:Y:S05]  /*ab50*/  BSYNC B1 ;  /* 0x0000000000017941 */ /* 0x000fea0003800000 */
.L_x_75:
        /* <DEDUP_REMOVED lines=12> */
.L_x_78:
[----:B------:R-:W-:Y:S05]  /*ac20*/  BSYNC B1 ;  /* 0x0000000000017941 */ /* 0x000fea0003800000 */
.L_x_77:
        /* <DEDUP_REMOVED lines=12> */
.L_x_80:
[----:B------:R-:W-:Y:S05]  /*acf0*/  BSYNC B1 ;  /* 0x0000000000017941 */ /* 0x000fea0003800000 */
.L_x_79:
        /* <DEDUP_REMOVED lines=12> */
.L_x_82:
[----:B------:R-:W-:Y:S05]  /*adc0*/  BSYNC B1 ;  /* 0x0000000000017941 */ /* 0x000fea0003800000 */
.L_x_81:
        /* <DEDUP_REMOVED lines=12> */
.L_x_84:
[----:B------:R-:W-:Y:S05]  /*ae90*/  BSYNC B1 ;  /* 0x0000000000017941 */ /* 0x000fea0003800000 */
.L_x_83:
        /* <DEDUP_REMOVED lines=12> */
.L_x_86:
[----:B------:R-:W-:Y:S05]  /*af60*/  BSYNC B1 ;  /* 0x0000000000017941 */ /* 0x000fea0003800000 */
.L_x_85:
        /* <DEDUP_REMOVED lines=12> */
.L_x_88:
[----:B------:R-:W-:Y:S05]  /*b030*/  BSYNC B1 ;  /* 0x0000000000017941 */ /* 0x000fea0003800000 */
.L_x_87:
        /* <DEDUP_REMOVED lines=12> */
.L_x_90:
[----:B------:R-:W-:Y:S05]  /*b100*/  BSYNC B1 ;  /* 0x0000000000017941 */ /* 0x000fea0003800000 */
.L_x_89:
        /* <DEDUP_REMOVED lines=12> */
.L_x_92:
[----:B------:R-:W-:Y:S05]  /*b1d0*/  BSYNC B1 ;  /* 0x0000000000017941 */ /* 0x000fea0003800000 */
.L_x_91:
        /* <DEDUP_REMOVED lines=12> */
.L_x_94:
[----:B------:R-:W-:Y:S05]  /*b2a0*/  BSYNC B1 ;  /* 0x0000000000017941 */ /* 0x000fea0003800000 */
.L_x_93:
        /* <DEDUP_REMOVED lines=12> */
.L_x_96:
[----:B------:R-:W-:Y:S05]  /*b370*/  BSYNC B1 ;  /* 0x0000000000017941 */ /* 0x000fea0003800000 */
.L_x_95:
        /* <DEDUP_REMOVED lines=12> */
.L_x_98:
[----:B------:R-:W-:Y:S05]  /*b440*/  BSYNC B1 ;  /* 0x0000000000017941 */ /* 0x000fea0003800000 */
.L_x_97:
        /* <DEDUP_REMOVED lines=12> */
.L_x_100:
[----:B------:R-:W-:Y:S05]  /*b510*/  BSYNC B1 ;  /* 0x0000000000017941 */ /* 0x000fea0003800000 */
.L_x_99:
        /* <DEDUP_REMOVED lines=12> */
.L_x_102:
[----:B------:R-:W-:Y:S05]  /*b5e0*/  BSYNC B1 ;  /* 0x0000000000017941 */ /* 0x000fea0003800000 */
.L_x_101:
        /* <DEDUP_REMOVED lines=12> */
.L_x_104:
[----:B------:R-:W-:Y:S05]  /*b6b0*/  BSYNC B1 ;  /* 0x0000000000017941 */ /* 0x000fea0003800000 */
.L_x_103:
[----:B-----5:R-:W-:Y:S01]  /*b6c0*/  LOP3.LUT R2, R2, 0xff, RZ, 0xc0, !PT ;  /* 0x000000ff02027812 */ /* 0x020fe200078ec0ff */
[----:B------:R-:W-:Y:S01]  /*b6d0*/  BSSY B1, `(.L_x_105) ;  /* 0x000000b000017945 */ /* 0x000fe20003800000 */
[----:B------:R-:W-:Y:S02]  /*b6e0*/  ISETP.LT.OR P2, PT, R40, 0x49, !P0 ;  /* 0x000000492800780c */ /* 0x000fe40004741670 */
[----:B------:R-:W-:-:S05]  /*b6f0*/  F2FP.F16.E4M3.UNPACK_B R2, R2 ;  /* 0x00000002ff02723e */ /* 0x000fca00020006ff */
[----:B------:R-:W-:-:S05]  /*b700*/  HADD2.F32 R2, -RZ, R2.H0_H0 ;  /* 0x20000002ff027230 */ /* 0x000fca0000004100 */
[----:B0-----:R-:W-:-:S04]  /*b710*/  FMUL R3, R2, UR21 ;  /* 0x0000001502037c20 */ /* 0x001fc80008400000 */
[----:B------:R-:W-:Y:S01]  /*b720*/  FFMA R3, R0, UR20, R3 ;  /* 0x0000001400037c23 */ /* 0x000fe20008000003 */
[----:B------:R-:W-:-:S04]  /*b730*/  PRMT R0, RZ, 0x7610, R0 ;  /* 0x00007610ff007816 */ /* 0x000fc80000000000 */
[----:B------:R-:W-:-:S05]  /*b740*/  F2FP.SATFINITE.E4M3.F32.PACK_AB_MERGE_C R3, RZ, R3, RZ ;  /* 0x00000003ff03723e */ /* 0x000fca00048070ff */
[----:B------:R0:W-:Y:S01]  /*b750*/  @!P4 STG.E.U8 desc[UR14][R30.64+0x41], R3 ;  /* 0x000041031e00c986 */ /* 0x0001e2000c10110e */
[----:B------:R-:W-:Y:S05]  /*b760*/  @P2 BRA `(.L_x_106) ;  /* 0x0000000000042947 */ /* 0x000fea0003800000 */
[----:B------:R0:W5:Y:S02]  /*b770*/  LDG.E.U8 R0, desc[UR14][R24.64+0x48] ;  /* 0x0000480e18007981 */ /* 0x000164000c1e1100 */
.L_x_106:
[----:B------:R-:W-:Y:S05]  /*b780*/  BSYNC B1 ;  /* 0x0000000000017941 */ /* 0x000fea0003800000 */
.L_x_105:
[----:B------:R-:W2:Y:S01]  /*b790*/  LDL.LU R2, [R1] ;  /* 0x0000000001027983 */ /* 0x000ea20000300800 */
[----:B-----5:R-:W-:Y:S01]  /*b7a0*/  LOP3.LUT R0, R0, 0xff, RZ, 0xc0, !PT ;  /* 0x000000ff00007812 */ /* 0x020fe200078ec0ff */
[----:B------:R-:W-:Y:S01]  /*b7b0*/  BSSY B1, `(.L_x_107) ;  /* 0x000000b000017945 */ /* 0x000fe20003800000 */
[----:B------:R-:W-:Y:S02]  /*b7c0*/  ISETP.LT.OR P4, PT, R40, 0x4a, !P0 ;  /* 0x0000004a2800780c */ /* 0x000fe40004781670 */
[----:B------:R-:W-:-:S05]  /*b7d0*/  F2FP.F16.E4M3.UNPACK_B R0, R0 ;  /* 0x00000000ff00723e */ /* 0x000fca00020006ff */
[----:B------:R-:W-:-:S05]  /*b7e0*/  HADD2.F32 R0, -RZ, R0.H0_H0 ;  /* 0x20000000ff007230 */ /* 0x000fca0000004100 */
[----:B------:R-:W-:-:S04]  /*b7f0*/  FMUL R0, R0, UR21 ;  /* 0x0000001500007c20 */ /* 0x000fc80008400000 */
[----:B--2---:R-:W-:-:S05]  /*b800*/  FFMA R0, R2, UR20, R0 ;  /* 0x0000001402007c23 */ /* 0x004fca0008000000 */
[----:B0-----:R-:W-:Y:S02]  /*b810*/  F2FP.SATFINITE.E4M3.F32.PACK_AB_MERGE_C R3, RZ, R0, RZ ;  /* 0x00000000ff03723e */ /* 0x001fe400048070ff */
[----:B------:R-:W-:-:S03]  /*b820*/  PRMT R0, RZ, 0x7610, R0 ;  /* 0x00007610ff007816 */ /* 0x000fc60000000000 */
[----:B------:R0:W-:Y:S01]  /*b830*/  @!P2 STG.E.U8 desc[UR14][R32.64+0x48], R3 ;  /* 0x000048032000a986 */ /* 0x0001e2000c10110e */
[----:B------:R-:W-:Y:S05]  /*b840*/  @P4 BRA `(.L_x_108) ;  /* 0x0000000000044947 */ /* 0x000fea0003800000 */
[----:B------:R2:W5:Y:S02]  /*b850*/  LDG.E.U8 R0, desc[UR14][R24.64+0x49] ;  /* 0x0000490e18007981 */ /* 0x000564000c1e1100 */
.L_x_108:
[----:B------:R-:W-:Y:S05]  /*b860*/  BSYNC B1 ;  /* 0x0000000000017941 */ /* 0x000fea0003800000 */
.L_x_107:
[----:B------:R-:W3:Y:S01]  /*b870*/  LDL.LU R2, [R1+0x4] ;  /* 0x0000040001027983 */ /* 0x000ee20000300800 */
[----:B-----5:R-:W-:Y:S01]  /*b880*/  LOP3.LUT R0, R0, 0xff, RZ, 0xc0, !PT ;  /* 0x000000ff00007812 */ /* 0x020fe200078ec0ff */
[----:B------:R-:W-:Y:S01]  /*b890*/  BSSY B1, `(.L_x_109) ;  /* 0x000000b000017945 */ /* 0x000fe20003800000 */
[----:B------:R-:W-:Y:S02]  /*b8a0*/  ISETP.LT.OR P2, PT, R40, 0x49, !P1 ;  /* 0x000000492800780c */ /* 0x000fe40004f41670 */
[----:B------:R-:W-:-:S05]  /*b8b0*/  F2FP.F16.E4M3.UNPACK_B R0, R0 ;  /* 0x00000000ff00723e */ /* 0x000fca00020006ff */
[----:B------:R-:W-:-:S05]  /*b8c0*/  HADD2.F32 R0, -RZ, R0.H0_H0 ;  /* 0x20000000ff007230 */ /* 0x000fca0000004100 */
[----:B------:R-:W-:-:S04]  /*b8d0*/  FMUL R0, R0, UR21 ;  /* 0x0000001500007c20 */ /* 0x000fc80008400000 */
[----:B---3--:R-:W-:-:S05]  /*b8e0*/  FFMA R0, R2, UR20, R0 ;  /* 0x0000001402007c23 */ /* 0x008fca0008000000 */
[----:B0-----:R-:W-:Y:S02]  /*b8f0*/  F2FP.SATFINITE.E4M3.F32.PACK_AB_MERGE_C R3, RZ, R0, RZ ;  /* 0x00000000ff03723e */ /* 0x001fe400048070ff */
[----:B------:R-:W-:-:S03]  /*b900*/  PRMT R0, RZ, 0x7610, R0 ;  /* 0x00007610ff007816 */ /* 0x000fc60000000000 */
[----:B------:R0:W-:Y:S01]  /*b910*/  @!P4 STG.E.U8 desc[UR14][R32.64+0x49], R3 ;  /* 0x000049032000c986 */ /* 0x0001e2000c10110e */
[----:B------:R-:W-:Y:S05]  /*b920*/  @P2 BRA `(.L_x_110) ;  /* 0x0000000000042947 */ /* 0x000fea0003800000 */
[----:B------:R3:W5:Y:S02]  /*b930*/  LDG.E.U8 R0, desc[UR14][R34.64+0x48] ;  /* 0x0000480e22007981 */ /* 0x000764000c1e1100 */
.L_x_110:
[----:B------:R-:W-:Y:S05]  /*b940*/  BSYNC B1 ;  /* 0x0000000000017941 */ /* 0x000fea0003800000 */
.L_x_109:
[----:B------:R-:W2:Y:S01]  /*b950*/  LDL.LU R2, [R1+0x8] ;  /* 0x0000080001027983 */ /* 0x000ea20000300800 */
        /* <DEDUP_REMOVED lines=12> */
.L_x_112:
[----:B------:R-:W-:Y:S05]  /*ba20*/  BSYNC B1 ;  /* 0x0000000000017941 */ /* 0x000fea0003800000 */
.L_x_111:
        /* <DEDUP_REMOVED lines=13> */
.L_x_114:
[----:B------:R-:W-:Y:S05]  /*bb00*/  BSYNC B1 ;  /* 0x0000000000017941 */ /* 0x000fea0003800000 */
.L_x_113:
        /* <DEDUP_REMOVED lines=13> */
.L_x_116:
[----:B------:R-:W-:Y:S05]  /*bbe0*/  BSYNC B1 ;  /* 0x0000000000017941 */ /* 0x000fea0003800000 */
.L_x_115:
        /* <DEDUP_REMOVED lines=13> */
.L_x_118:
[----:B------:R-:W-:Y:S05]  /*bcc0*/  BSYNC B1 ;  /* 0x0000000000017941 */ /* 0x000fea0003800000 */
.L_x_117:
        /* <DEDUP_REMOVED lines=13> */
.L_x_120:
[----:B------:R-:W-:Y:S05]  /*bda0*/  BSYNC B1 ;  /* 0x0000000000017941 */ /* 0x000fea0003800000 */
.L_x_119:
        /* <DEDUP_REMOVED lines=13> */
.L_x_122:
[----:B------:R-:W-:Y:S05]  /*be80*/  BSYNC B1 ;  /* 0x0000000000017941 */ /* 0x000fea0003800000 */
.L_x_121:
        /* <DEDUP_REMOVED lines=13> */
.L_x_124:
[----:B------:R-:W-:Y:S05]  /*bf60*/  BSYNC B1 ;  /* 0x0000000000017941 */ /* 0x000fea0003800000 */
.L_x_123:
        /* <DEDUP_REMOVED lines=13> */
.L_x_126:
[----:B------:R-:W-:Y:S05]  /*c040*/  BSYNC B1 ;  /* 0x0000000000017941 */ /* 0x000fea0003800000 */
.L_x_125:
        /* <DEDUP_REMOVED lines=13> */
.L_x_128:
[----:B------:R-:W-:Y:S05]  /*c120*/  BSYNC B1 ;  /* 0x0000000000017941 */ /* 0x000fea0003800000 */
.L_x_127:
        /* <DEDUP_REMOVED lines=13> */
.L_x_130:
[----:B------:R-:W-:Y:S05]  /*c200*/  BSYNC B1 ;  /* 0x0000000000017941 */ /* 0x000fea0003800000 */
.L_x_129:
        /* <DEDUP_REMOVED lines=13> */
.L_x_132:
[----:B------:R-:W-:Y:S05]  /*c2e0*/  BSYNC B1 ;  /* 0x0000000000017941 */ /* 0x000fea0003800000 */
.L_x_131:
        /* <DEDUP_REMOVED lines=13> */
.L_x_134:
[----:B------:R-:W-:Y:S05]  /*c3c0*/  BSYNC B1 ;  /* 0x0000000000017941 */ /* 0x000fea0003800000 */
.L_x_133:
        /* <DEDUP_REMOVED lines=13> */
.L_x_136:
[----:B------:R-:W-:Y:S05]  /*c4a0*/  BSYNC B1 ;  /* 0x0000000000017941 */ /* 0x000fea0003800000 */
.L_x_135:
        /* <DEDUP_REMOVED lines=13> */
.L_x_138:
[----:B------:R-:W-:Y:S05]  /*c580*/  BSYNC B1 ;  /* 0x0000000000017941 */ /* 0x000fea0003800000 */
.L_x_137:
        /* <DEDUP_REMOVED lines=13> */
.L_x_140:
[----:B------:R-:W-:Y:S05]  /*c660*/  BSYNC B1 ;  /* 0x0000000000017941 */ /* 0x000fea0003800000 */
.L_x_139:
        /* <DEDUP_REMOVED lines=13> */
.L_x_142:
[----:B------:R-:W-:Y:S05]  /*c740*/  BSYNC B1 ;  /* 0x0000000000017941 */ /* 0x000fea0003800000 */
.L_x_141:
        /* <DEDUP_REMOVED lines=13> */
.L_x_144:
[----:B------:R-:W-:Y:S05]  /*c820*/  BSYNC B1 ;  /* 0x0000000000017941 */ /* 0x000fea0003800000 */
.L_x_143:
        /* <DEDUP_REMOVED lines=13> */
.L_x_146:
[----:B------:R-:W-:Y:S05]  /*c900*/  BSYNC B1 ;  /* 0x0000000000017941 */ /* 0x000fea0003800000 */
.L_x_145:
        /* <DEDUP_REMOVED lines=13> */
.L_x_148:
[----:B------:R-:W-:Y:S05]  /*c9e0*/  BSYNC B1 ;  /* 0x0000000000017941 */ /* 0x000fea0003800000 */
.L_x_147:
        /* <DEDUP_REMOVED lines=13> */
.L_x_150:
[----:B------:R-:W-:Y:S05]  /*cac0*/  BSYNC B1 ;  /* 0x0000000000017941 */ /* 0x000fea0003800000 */
.L_x_149:
        /* <DEDUP_REMOVED lines=13> */
.L_x_152:
[----:B------:R-:W-:Y:S05]  /*cba0*/  BSYNC B1 ;  /* 0x0000000000017941 */ /* 0x000fea0003800000 */
.L_x_151:
        /* <DEDUP_REMOVED lines=13> */
.L_x_154:
[----:B------:R-:W-:Y:S05]  /*cc80*/  BSYNC B1 ;  /* 0x0000000000017941 */ /* 0x000fea0003800000 */
.L_x_153:
        /* <DEDUP_REMOVED lines=13> */
.L_x_156:
[----:B------:R-:W-:Y:S05]  /*cd60*/  BSYNC B1 ;  /* 0x0000000000017941 */ /* 0x000fea0003800000 */
.L_x_155:
        /* <DEDUP_REMOVED lines=13> */
.L_x_158:
[----:B------:R-:W-:Y:S05]  /*ce40*/  BSYNC B1 ;  /* 0x0000000000017941 */ /* 0x000fea0003800000 */
.L_x_157:
        /* <DEDUP_REMOVED lines=13> */
.L_x_160:
[----:B------:R-:W-:Y:S05]  /*cf20*/  BSYNC B1 ;  /* 0x0000000000017941 */ /* 0x000fea0003800000 */
.L_x_159:
        /* <DEDUP_REMOVED lines=13> */
.L_x_162:
[----:B------:R-:W-:Y:S05]  /*d000*/  BSYNC B1 ;  /* 0x0000000000017941 */ /* 0x000fea0003800000 */
.L_x_161:
        /* <DEDUP_REMOVED lines=13> */
.L_x_164:
[----:B------:R-:W-:Y:S05]  /*d0e0*/  BSYNC B1 ;  /* 0x0000000000017941 */ /* 0x000fea0003800000 */
.L_x_163:
        /* <DEDUP_REMOVED lines=13> */
.L_x_166:
[----:B------:R-:W-:Y:S05]  /*d1c0*/  BSYNC B1 ;  /* 0x0000000000017941 */ /* 0x000fea0003800000 */
.L_x_165:
        /* <DEDUP_REMOVED lines=13> */
.L_x_168:
[----:B------:R-:W-:Y:S05]  /*d2a0*/  BSYNC B1 ;  /* 0x0000000000017941 */ /* 0x000fea0003800000 */
.L_x_167:
        /* <DEDUP_REMOVED lines=13> */
.L_x_170:
[----:B------:R-:W-:Y:S05]  /*d380*/  BSYNC B1 ;  /* 0x0000000000017941 */ /* 0x000fea0003800000 */
.L_x_169:
        /* <DEDUP_REMOVED lines=13> */
.L_x_172:
[----:B------:R-:W-:Y:S05]  /*d460*/  BSYNC B1 ;  /* 0x0000000000017941 */ /* 0x000fea0003800000 */
.L_x_171:
        /* <DEDUP_REMOVED lines=13> */
.L_x_174:
[----:B------:R-:W-:Y:S05]  /*d540*/  BSYNC B1 ;  /* 0x0000000000017941 */ /* 0x000fea0003800000 */
.L_x_173:
        /* <DEDUP_REMOVED lines=13> */
.L_x_176:
[----:B------:R-:W-:Y:S05]  /*d620*/  BSYNC B1 ;  /* 0x0000000000017941 */ /* 0x000fea0003800000 */
.L_x_175:
        /* <DEDUP_REMOVED lines=13> */
.L_x_178:
[----:B------:R-:W-:Y:S05]  /*d700*/  BSYNC B1 ;  /* 0x0000000000017941 */ /* 0x000fea0003800000 */
.L_x_177:
        /* <DEDUP_REMOVED lines=13> */
.L_x_180:
[----:B------:R-:W-:Y:S05]  /*d7e0*/  BSYNC B1 ;  /* 0x0000000000017941 */ /* 0x000fea0003800000 */
.L_x_179:
        /* <DEDUP_REMOVED lines=13> */
.L_x_182:
[----:B------:R-:W-:Y:S05]  /*d8c0*/  BSYNC B1 ;  /* 0x0000000000017941 */ /* 0x000fea0003800000 */
.L_x_181:
        /* <DEDUP_REMOVED lines=13> */
.L_x_184:
[----:B------:R-:W-:Y:S05]  /*d9a0*/  BSYNC B1 ;  /* 0x0000000000017941 */ /* 0x000fea0003800000 */
.L_x_183:
        /* <DEDUP_REMOVED lines=13> */
.L_x_186:
[----:B------:R-:W-:Y:S05]  /*da80*/  BSYNC B1 ;  /* 0x0000000000017941 */ /* 0x000fea0003800000 */
.L_x_185:
        /* <DEDUP_REMOVED lines=13> */
.L_x_188:
[----:B------:R-:W-:Y:S05]  /*db60*/  BSYNC B1 ;  /* 0x0000000000017941 */ /* 0x000fea0003800000 */
.L_x_187:
        /* <DEDUP_REMOVED lines=13> */
.L_x_190:
[----:B------:R-:W-:Y:S05]  /*dc40*/  BSYNC B1 ;  /* 0x0000000000017941 */ /* 0x000fea0003800000 */
.L_x_189:
        /* <DEDUP_REMOVED lines=13> */
.L_x_192:
[----:B------:R-:W-:Y:S05]  /*dd20*/  BSYNC B1 ;  /* 0x0000000000017941 */ /* 0x000fea0003800000 */
.L_x_191:
        /* <DEDUP_REMOVED lines=13> */
.L_x_194:
[----:B------:R-:W-:Y:S05]  /*de00*/  BSYNC B1 ;  /* 0x0000000000017941 */ /* 0x000fea0003800000 */
.L_x_193:
        /* <DEDUP_REMOVED lines=13> */
.L_x_196:
[----:B------:R-:W-:Y:S05]  /*dee0*/  BSYNC B1 ;  /* 0x0000000000017941 */ /* 0x000fea0003800000 */
.L_x_195:
        /* <DEDUP_REMOVED lines=13> */
.L_x_198:
[----:B------:R-:W-:Y:S05]  /*dfc0*/  BSYNC B1 ;  /* 0x0000000000017941 */ /* 0x000fea0003800000 */
.L_x_197:
        /* <DEDUP_REMOVED lines=13> */
.L_x_200:
[----:B------:R-:W-:Y:S05]  /*e0a0*/  BSYNC B1 ;  /* 0x0000000000017941 */ /* 0x000fea0003800000 */
.L_x_199:
        /* <DEDUP_REMOVED lines=13> */
.L_x_202:
[----:B------:R-:W-:Y:S05]  /*e180*/  BSYNC B1 ;  /* 0x0000000000017941 */ /* 0x000fea0003800000 */
.L_x_201:
        /* <DEDUP_REMOVED lines=13> */
.L_x_204:
[----:B------:R-:W-:Y:S05]  /*e260*/  BSYNC B1 ;  /* 0x0000000000017941 */ /* 0x000fea0003800000 */
.L_x_203:
        /* <DEDUP_REMOVED lines=13> */
.L_x_206:
[----:B------:R-:W-:Y:S05]  /*e340*/  BSYNC B1 ;  /* 0x0000000000017941 */ /* 0x000fea0003800000 */
.L_x_205:
        /* <DEDUP_REMOVED lines=13> */
.L_x_208:
[----:B------:R-:W-:Y:S05]  /*e420*/  BSYNC B1 ;  /* 0x0000000000017941 */ /* 0x000fea0003800000 */
.L_x_207:
        /* <DEDUP_REMOVED lines=13> */
.L_x_210:
[----:B------:R-:W-:Y:S05]  /*e500*/  BSYNC B1 ;  /* 0x0000000000017941 */ /* 0x000fea0003800000 */
.L_x_209:
        /* <DEDUP_REMOVED lines=13> */
.L_x_212:
[----:B------:R-:W-:Y:S05]  /*e5e0*/  BSYNC B1 ;  /* 0x0000000000017941 */ /* 0x000fea0003800000 */
.L_x_211:
        /* <DEDUP_REMOVED lines=13> */
.L_x_214:
[----:B------:R-:W-:Y:S05]  /*e6c0*/  BSYNC B1 ;  /* 0x0000000000017941 */ /* 0x000fea0003800000 */
.L_x_213:
        /* <DEDUP_REMOVED lines=13> */
.L_x_216:
[----:B------:R-:W-:Y:S05]  /*e7a0*/  BSYNC B1 ;  /* 0x0000000000017941 */ /* 0x000fea0003800000 */
.L_x_215:
        /* <DEDUP_REMOVED lines=13> */
.L_x_218:
[----:B------:R-:W-:Y:S05]  /*e880*/  BSYNC B1 ;  /* 0x0000000000017941 */ /* 0x000fea0003800000 */
.L_x_217:
        /* <DEDUP_REMOVED lines=13> */
.L_x_220:
[----:B------:R-:W-:Y:S05]  /*e960*/  BSYNC B1 ;  /* 0x0000000000017941 */ /* 0x000fea0003800000 */
.L_x_219:
        /* <DEDUP_REMOVED lines=13> */
.L_x_222:
[----:B------:R-:W-:Y:S05]  /*ea40*/  BSYNC B1 ;  /* 0x0000000000017941 */ /* 0x000fea0003800000 */
.L_x_221:
        /* <DEDUP_REMOVED lines=13> */
.L_x_224:
[----:B------:R-:W-:Y:S05]  /*eb20*/  BSYNC B1 ;  /* 0x0000000000017941 */ /* 0x000fea0003800000 */
.L_x_223:
[----:B------:R-:W3:Y:S01]  /*eb30*/  LDL.LU R6, [R1+0xec] ;  /* 0x0000ec0001067983 */ /* 0x000ee20000300800 */
[----:B-----5:R-:W-:Y:S01]  /*eb40*/  LOP3.LUT R0, R0, 0xff, RZ, 0xc0, !PT ;  /* 0x000000ff00007812 */ /* 0x020fe200078ec0ff */
[----:B------:R-:W-:Y:S01]  /*eb50*/  BSSY B1, `(.L_x_225) ;  /* 0x0000013000017945 */ /* 0x000fe20003800000 */
[----:B------:R-:W-:Y:S02]  /*eb60*/  IADD3 R5, P0, R42, 0x80, RZ ;  /* 0x000000802a057810 */ /* 0x000fe40007f1e0ff */
[----:B------:R-:W-:-:S03]  /*eb70*/  F2FP.F16.E4M3.UNPACK_B R0, R0 ;  /* 0x00000000ff00723e */ /* 0x000fc600020006ff */
[----:B------:R-:W-:Y:S01]  /*eb80*/  IMAD.X R2, RZ, RZ, R37, P0 ;  /* 0x000000ffff027224 */ /* 0x000fe200000e0625 */
[----:B------:R-:W-:Y:S01]  /*eb90*/  ISETP.GE.AND P0, PT, R41, 0x81, PT ;  /* 0x000000812900780c */ /* 0x000fe20003f06270 */
[----:B------:R-:W-:Y:S02]  /*eba0*/  HADD2.F32 R0, -RZ, R0.H0_H0 ;  /* 0x20000000ff007230 */ /* 0x000fe40000004100 */
[----:B------:R-:W-:Y:S01]  /*ebb0*/  IMAD R4, R2, UR6, RZ ;  /* 0x0000000602047c24 */ /* 0x000fe2000f8e02ff */
[----:B------:R-:W-:Y:S01]  /*ebc0*/  ISETP.LT.OR P4, PT, R40, 0x1, !P0 ;  /* 0x000000012800780c */ /* 0x000fe20004781670 */
[----:B0-----:R-:W-:-:S04]  /*ebd0*/  IMAD.WIDE.U32 R2, R5, UR6, R38 ;  /* 0x0000000605027c25 */ /* 0x001fc8000f8e0026 */
[----:B------:R-:W-:Y:S01]  /*ebe0*/  FMUL R0, R0, UR21 ;  /* 0x0000001500007c20 */ /* 0x000fe20008400000 */
[----:B------:R-:W-:Y:S01]  /*ebf0*/  IMAD R5, R5, UR7, R4 ;  /* 0x0000000705057c24 */ /* 0x000fe2000f8e0204 */
[----:B------:R-:W-:-:S04]  /*ec00*/  IADD3 R2, P2, R2, UR8, RZ ;  /* 0x0000000802027c10 */ /* 0x000fc8000ff5e0ff */
[----:B------:R-:W-:Y:S01]  /*ec10*/  IADD3.X R3, R3, UR9, R5, P2, !PT ;  /* 0x0000000903037c10 */ /* 0x000fe200097fe405 */
[----:B---3--:R-:W-:-:S05]  /*ec20*/  FFMA R0, R6, UR20, R0 ;  /* 0x0000001406007c23 */ /* 0x008fca0008000000 */
[----:B------:R-:W-:Y:S02]  /*ec30*/  F2FP.SATFINITE.E4M3.F32.PACK_AB_MERGE_C R7, RZ, R0, RZ ;  /* 0x00000000ff07723e */ /* 0x000fe400048070ff */
[----:B------:R-:W-:-:S03]  /*ec40*/  PRMT R0, RZ, 0x7610, R0 ;  /* 0x00007610ff007816 */ /* 0x000fc60000000000 */
[----:B------:R0:W-:Y:S01]  /*ec50*/  @!P1 STG.E.U8 desc[UR14][R30.64+0xb9], R7 ;  /* 0x0000b9071e009986 */ /* 0x0001e2000c10110e */
[----:B------:R-:W-:Y:S05]  /*ec60*/  @P4 BRA `(.L_x_226) ;  /* 0x0000000000044947 */ /* 0x000fea0003800000 */
[----:B------:R3:W5:Y:S02]  /*ec70*/  LDG.E.U8 R0, desc[UR14][R2.64] ;  /* 0x0000000e02007981 */ /* 0x000764000c1e1100 */
.L_x_226:
[----:B------:R-:W-:Y:S05]  /*ec80*/  BSYNC B1 ;  /* 0x0000000000017941 */ /* 0x000fea0003800000 */
.L_x_225:
        /* <DEDUP_REMOVED lines=8> */
[----:B------:R-:W-:Y:S02]  /*ed10*/  F2FP.SATFINITE.E4M3.F32.PACK_AB_MERGE_C R5, RZ, R0, RZ ;  /* 0x00000000ff05723e */ /* 0x000fe400048070ff */
[----:B------:R-:W-:-:S03]  /*ed20*/  PRMT R0, RZ, 0x7610, R0 ;  /* 0x00007610ff007816 */ /* 0x000fc60000000000 */
[----:B------:R2:W-:Y:S01]  /*ed30*/  @!P4 STG.E.U8 desc[UR14][R26.64], R5 ;  /* 0x000000051a00c986 */ /* 0x0005e2000c10110e */
[----:B------:R-:W-:Y:S05]  /*ed40*/  @P2 BRA `(.L_x_228) ;  /* 0x0000000000042947 */ /* 0x000fea0003800000 */
[----:B------:R0:W5:Y:S02]  /*ed50*/  LDG.E.U8 R0, desc[UR14][R2.64+0x1] ;  /* 0x0000010e02007981 */ /* 0x000164000c1e1100 */
.L_x_228:
[----:B------:R-:W-:Y:S05]  /*ed60*/  BSYNC B1 ;  /* 0x0000000000017941 */ /* 0x000fea0003800000 */
.L_x_227:
[----:B------:R-:W3:Y:S01]  /*ed70*/  LDL.LU R4, [R1+0xf4] ;  /* 0x0000f40001047983 */ /* 0x000ee20000300800 */
[----:B-----5:R-:W-:Y:S01]  /*ed80*/  LOP3.LUT R0, R0, 0xff, RZ, 0xc0, !PT ;  /* 0x000000ff00007812 */ /* 0x020fe200078ec0ff */
[----:B------:R-:W-:Y:S01]  /*ed90*/  BSSY B1, `(.L_x_229) ;  /* 0x0000013000017945 */ /* 0x000fe20003800000 */
[----:B--2---:R-:W-:Y:S02]  /*eda0*/  IADD3 R5, P1, R42, 0x88, RZ ;  /* 0x000000882a057810 */ /* 0x004fe40007f3e0ff */
[----:B------:R-:W-:-:S03]  /*edb0*/  F2FP.F16.E4M3.UNPACK_B R0, R0 ;  /* 0x00000000ff00723e */ /* 0x000fc600020006ff */
[----:B------:R-:W-:Y:S01]  /*edc0*/  IMAD.X R36, RZ, RZ, R37, P1 ;  /* 0x000000ffff247224 */ /* 0x000fe200008e0625 */
[----:B------:R-:W-:Y:S01]  /*edd0*/  ISETP.GE.AND P1, PT, R41, 0x89, PT ;  /* 0x000000892900780c */ /* 0x000fe20003f26270 */
[----:B------:R-:W-:Y:S02]  /*ede0*/  HADD2.F32 R0, -RZ, R0.H0_H0 ;  /* 0x20000000ff007230 */ /* 0x000fe40000004100 */
[----:B------:R-:W-:Y:S01]  /*edf0*/  IMAD R36, R36, UR6, RZ ;  /* 0x0000000624247c24 */ /* 0x000fe2000f8e02ff */
[----:B------:R-:W-:Y:S01]  /*ee00*/  ISETP.LT.OR P5, PT, R40, 0x1, !P1 ;  /* 0x000000012800780c */ /* 0x000fe20004fa1670 */
[----:B------:R-:W-:-:S04]  /*ee10*/  IMAD.WIDE.U32 R38, R5, UR6, R38 ;  /* 0x0000000605267c25 */ /* 0x000fc8000f8e0026 */
[----:B------:R-:W-:Y:S01]  /*ee20*/  FMUL R0, R0, UR21 ;  /* 0x0000001500007c20 */ /* 0x000fe20008400000 */
[----:B------:R-:W-:-:S03]  /*ee30*/  IMAD R5, R5, UR7, R36 ;  /* 0x0000000705057c24 */ /* 0x000fc6000f8e0224 */
[----:B---3--:R-:W-:Y:S01]  /*ee40*/  FFMA R0, R4, UR20, R0 ;  /* 0x0000001404007c23 */ /* 0x008fe20008000000 */
[----:B------:R-:W-:-:S04]  /*ee50*/  IADD3 R4, P4, R38, UR8, RZ ;  /* 0x0000000826047c10 */ /* 0x000fc8000ff9e0ff */
[----:B0-----:R-:W-:Y:S02]  /*ee60*/  F2FP.SATFINITE.E4M3.F32.PACK_AB_MERGE_C R7, RZ, R0, RZ ;  /* 0x00000000ff07723e */ /* 0x001fe400048070ff */
[----:B------:R-:W-:Y:S02]  /*ee70*/  IADD3.X R5, R39, UR9, R5, P4, !PT ;  /* 0x0000000927057c10 */ /* 0x000fe4000a7fe405 */
[----:B------:R-:W-:Y:S01]  /*ee80*/  PRMT R0, RZ, 0x7610, R0 ;  /* 0x00007610ff007816 */ /* 0x000fe20000000000 */
[----:B------:R0:W-:Y:S01]  /*ee90*/  @!P2 STG.E.U8 desc[UR14][R26.64+0x1], R7 ;  /* 0x000001071a00a986 */ /* 0x0001e2000c10110e */
[----:B------:R-:W-:Y:S05]  /*eea0*/  @P5 BRA `(.L_x_230) ;  /* 0x0000000000045947 */ /* 0x000fea0003800000 */
[----:B------:R2:W5:Y:S02]  /*eeb0*/  LDG.E.U8 R0, desc[UR14][R4.64] ;  /* 0x0000000e04007981 */ /* 0x000564000c1e1100 */
.L_x_230:
[----:B------:R-:W-:Y:S05]  /*eec0*/  BSYNC B1 ;  /* 0x0000000000017941 */ /* 0x000fea0003800000 */
.L_x_229:
        /* <DEDUP_REMOVED lines=13> */
.L_x_232:
[----:B------:R-:W-:Y:S05]  /*efa0*/  BSYNC B1 ;  /* 0x0000000000017941 */ /* 0x000fea0003800000 */
.L_x_231:
        /* <DEDUP_REMOVED lines=13> */
.L_x_234:
[----:B------:R-:W-:Y:S05]  /*f080*/  BSYNC B1 ;  /* 0x0000000000017941 */ /* 0x000fea0003800000 */
.L_x_233:
        /* <DEDUP_REMOVED lines=13> */
.L_x_236:
[----:B------:R-:W-:Y:S05]  /*f160*/  BSYNC B1 ;  /* 0x0000000000017941 */ /* 0x000fea0003800000 */
.L_x_235:
        /* <DEDUP_REMOVED lines=13> */
.L_x_238:
[----:B------:R-:W-:Y:S05]  /*f240*/  BSYNC B1 ;  /* 0x0000000000017941 */ /* 0x000fea0003800000 */
.L_x_237:
        /* <DEDUP_REMOVED lines=13> */
.L_x_240:
[----:B------:R-:W-:Y:S05]  /*f320*/  BSYNC B1 ;  /* 0x0000000000017941 */ /* 0x000fea0003800000 */
.L_x_239:
        /* <DEDUP_REMOVED lines=13> */
.L_x_242:
[----:B------:R-:W-:Y:S05]  /*f400*/  BSYNC B1 ;  /* 0x0000000000017941 */ /* 0x000fea0003800000 */
.L_x_241:
        /* <DEDUP_REMOVED lines=13> */
.L_x_244:
[----:B------:R-:W-:Y:S05]  /*f4e0*/  BSYNC B1 ;  /* 0x0000000000017941 */ /* 0x000fea0003800000 */
.L_x_243:
        /* <DEDUP_REMOVED lines=13> */
.L_x_246:
[----:B------:R-:W-:Y:S05]  /*f5c0*/  BSYNC B1 ;  /* 0x0000000000017941 */ /* 0x000fea0003800000 */
.L_x_245:
        /* <DEDUP_REMOVED lines=13> */
.L_x_248:
[----:B------:R-:W-:Y:S05]  /*f6a0*/  BSYNC B1 ;  /* 0x0000000000017941 */ /* 0x000fea0003800000 */
.L_x_247:
        /* <DEDUP_REMOVED lines=13> */
.L_x_250:
[----:B------:R-:W-:Y:S05]  /*f780*/  BSYNC B1 ;  /* 0x0000000000017941 */ /* 0x000fea0003800000 */
.L_x_249:
        /* <DEDUP_REMOVED lines=13> */
.L_x_252:
[----:B------:R-:W-:Y:S05]  /*f860*/  BSYNC B1 ;  /* 0x0000000000017941 */ /* 0x000fea0003800000 */
.L_x_251:
        /* <DEDUP_REMOVED lines=13> */
.L_x_254:
[----:B------:R-:W-:Y:S05]  /*f940*/  BSYNC B1 ;  /* 0x0000000000017941 */ /* 0x000fea0003800000 */
.L_x_253:
        /* <DEDUP_REMOVED lines=13> */
.L_x_256:
[----:B------:R-:W-:Y:S05]  /*fa20*/  BSYNC B1 ;  /* 0x0000000000017941 */ /* 0x000fea0003800000 */
.L_x_255:
        /* <DEDUP_REMOVED lines=13> */
.L_x_258:
[----:B------:R-:W-:Y:S05]  /*fb00*/  BSYNC B1 ;  /* 0x0000000000017941 */ /* 0x000fea0003800000 */
.L_x_257:
        /* <DEDUP_REMOVED lines=13> */
.L_x_260:
[----:B------:R-:W-:Y:S05]  /*fbe0*/  BSYNC B1 ;  /* 0x0000000000017941 */ /* 0x000fea0003800000 */
.L_x_259:
        /* <DEDUP_REMOVED lines=13> */
.L_x_262:
[----:B------:R-:W-:Y:S05]  /*fcc0*/  BSYNC B1 ;  /* 0x0000000000017941 */ /* 0x000fea0003800000 */
.L_x_261:
        /* <DEDUP_REMOVED lines=13> */
.L_x_264:
[----:B------:R-:W-:Y:S05]  /*fda0*/  BSYNC B1 ;  /* 0x0000000000017941 */ /* 0x000fea0003800000 */
.L_x_263:
        /* <DEDUP_REMOVED lines=13> */
.L_x_266:
[----:B------:R-:W-:Y:S05]  /*fe80*/  BSYNC B1 ;  /* 0x0000000000017941 */ /* 0x000fea0003800000 */
.L_x_265:
        /* <DEDUP_REMOVED lines=13> */
.L_x_268:
[----:B------:R-:W-:Y:S05]  /*ff60*/  BSYNC B1 ;  /* 0x0000000000017941 */ /* 0x000fea0003800000 */
.L_x_267:
        /* <DEDUP_REMOVED lines=13> */
.L_x_270:
[----:B------:R-:W-:Y:S05]  /*10040*/  BSYNC B1 ;  /* 0x0000000000017941 */ /* 0x000fea0003800000 */
.L_x_269:
        /* <DEDUP_REMOVED lines=13> */
.L_x_272:
[----:B------:R-:W-:Y:S05]  /*10120*/  BSYNC B1 ;  /* 0x0000000000017941 */ /* 0x000fea0003800000 */
.L_x_271:
        /* <DEDUP_REMOVED lines=13> */
.L_x_274:
[----:B------:R-:W-:Y:S05]  /*10200*/  BSYNC B1 ;  /* 0x0000000000017941 */ /* 0x000fea0003800000 */
.L_x_273:
        /* <DEDUP_REMOVED lines=13> */
.L_x_276:
[----:B------:R-:W-:Y:S05]  /*102e0*/  BSYNC B1 ;  /* 0x0000000000017941 */ /* 0x000fea0003800000 */
.L_x_275:
        /* <DEDUP_REMOVED lines=13> */
.L_x_278:
[----:B------:R-:W-:Y:S05]  /*103c0*/  BSYNC B1 ;  /* 0x0000000000017941 */ /* 0x000fea0003800000 */
.L_x_277:
        /* <DEDUP_REMOVED lines=13> */
.L_x_280:
[----:B------:R-:W-:Y:S05]  /*104a0*/  BSYNC B1 ;  /* 0x0000000000017941 */ /* 0x000fea0003800000 */
.L_x_279:
        /* <DEDUP_REMOVED lines=13> */
.L_x_282:
[----:B------:R-:W-:Y:S05]  /*10580*/  BSYNC B1 ;  /* 0x0000000000017941 */ /* 0x000fea0003800000 */
.L_x_281:
        /* <DEDUP_REMOVED lines=13> */
.L_x_284:
[----:B------:R-:W-:Y:S05]  /*10660*/  BSYNC B1 ;  /* 0x0000000000017941 */ /* 0x000fea0003800000 */
.L_x_283:
        /* <DEDUP_REMOVED lines=13> */
.L_x_286:
[----:B------:R-:W-:Y:S05]  /*10740*/  BSYNC B1 ;  /* 0x0000000000017941 */ /* 0x000fea0003800000 */
.L_x_285:
        /* <DEDUP_REMOVED lines=13> */
.L_x_288:
[----:B------:R-:W-:Y:S05]  /*10820*/  BSYNC B1 ;  /* 0x0000000000017941 */ /* 0x000fea0003800000 */
.L_x_287:
        /* <DEDUP_REMOVED lines=13> */
.L_x_290:
[----:B------:R-:W-:Y:S05]  /*10900*/  BSYNC B1 ;  /* 0x0000000000017941 */ /* 0x000fea0003800000 */
.L_x_289:
        /* <DEDUP_REMOVED lines=13> */
.L_x_292:
[----:B------:R-:W-:Y:S05]  /*109e0*/  BSYNC B1 ;  /* 0x0000000000017941 */ /* 0x000fea0003800000 */
.L_x_291:
        /* <DEDUP_REMOVED lines=13> */
.L_x_294:
[----:B------:R-:W-:Y:S05]  /*10ac0*/  BSYNC B1 ;  /* 0x0000000000017941 */ /* 0x000fea0003800000 */
.L_x_293:
        /* <DEDUP_REMOVED lines=13> */
.L_x_296:
[----:B------:R-:W-:Y:S05]  /*10ba0*/  BSYNC B1 ;  /* 0x0000000000017941 */ /* 0x000fea0003800000 */
.L_x_295:
        /* <DEDUP_REMOVED lines=13> */
.L_x_298:
[----:B------:R-:W-:Y:S05]  /*10c80*/  BSYNC B1 ;  /* 0x0000000000017941 */ /* 0x000fea0003800000 */
.L_x_297:
        /* <DEDUP_REMOVED lines=13> */
.L_x_300:
[----:B------:R-:W-:Y:S05]  /*10d60*/  BSYNC B1 ;  /* 0x0000000000017941 */ /* 0x000fea0003800000 */
.L_x_299:
        /* <DEDUP_REMOVED lines=13> */
.L_x_302:
[----:B------:R-:W-:Y:S05]  /*10e40*/  BSYNC B1 ;  /* 0x0000000000017941 */ /* 0x000fea0003800000 */
.L_x_301:
        /* <DEDUP_REMOVED lines=13> */
.L_x_304:
[----:B------:R-:W-:Y:S05]  /*10f20*/  BSYNC B1 ;  /* 0x0000000000017941 */ /* 0x000fea0003800000 */
.L_x_303:
        /* <DEDUP_REMOVED lines=13> */
.L_x_306:
[----:B------:R-:W-:Y:S05]  /*11000*/  BSYNC B1 ;  /* 0x0000000000017941 */ /* 0x000fea0003800000 */
.L_x_305:
        /* <DEDUP_REMOVED lines=13> */
.L_x_308:
[----:B------:R-:W-:Y:S05]  /*110e0*/  BSYNC B1 ;  /* 0x0000000000017941 */ /* 0x000fea0003800000 */
.L_x_307:
        /* <DEDUP_REMOVED lines=13> */
.L_x_310:
[----:B------:R-:W-:Y:S05]  /*111c0*/  BSYNC B1 ;  /* 0x0000000000017941 */ /* 0x000fea0003800000 */
.L_x_309:
        /* <DEDUP_REMOVED lines=13> */
.L_x_312:
[----:B------:R-:W-:Y:S05]  /*112a0*/  BSYNC B1 ;  /* 0x0000000000017941 */ /* 0x000fea0003800000 */
.L_x_311:
        /* <DEDUP_REMOVED lines=13> */
.L_x_314:
[----:B------:R-:W-:Y:S05]  /*11380*/  BSYNC B1 ;  /* 0x0000000000017941 */ /* 0x000fea0003800000 */
.L_x_313:
        /* <DEDUP_REMOVED lines=13> */
.L_x_316:
[----:B------:R-:W-:Y:S05]  /*11460*/  BSYNC B1 ;  /* 0x0000000000017941 */ /* 0x000fea0003800000 */
.L_x_315:
        /* <DEDUP_REMOVED lines=13> */
.L_x_318:
[----:B------:R-:W-:Y:S05]  /*11540*/  BSYNC B1 ;  /* 0x0000000000017941 */ /* 0x000fea0003800000 */
.L_x_317:
        /* <DEDUP_REMOVED lines=13> */
.L_x_320:
[----:B------:R-:W-:Y:S05]  /*11620*/  BSYNC B1 ;  /* 0x0000000000017941 */ /* 0x000fea0003800000 */
.L_x_319:
        /* <DEDUP_REMOVED lines=13> */
.L_x_322:
[----:B------:R-:W-:Y:S05]  /*11700*/  BSYNC B1 ;  /* 0x0000000000017941 */ /* 0x000fea0003800000 */
.L_x_321:
        /* <DEDUP_REMOVED lines=13> */
.L_x_324:
[----:B------:R-:W-:Y:S05]  /*117e0*/  BSYNC B1 ;  /* 0x0000000000017941 */ /* 0x000fea0003800000 */
.L_x_323:
        /* <DEDUP_REMOVED lines=13> */
.L_x_326:
[----:B------:R-:W-:Y:S05]  /*118c0*/  BSYNC B1 ;  /* 0x0000000000017941 */ /* 0x000fea0003800000 */
.L_x_325:
        /* <DEDUP_REMOVED lines=13> */
.L_x_328:
[----:B------:R-:W-:Y:S05]  /*119a0*/  BSYNC B1 ;  /* 0x0000000000017941 */ /* 0x000fea0003800000 */
.L_x_327:
        /* <DEDUP_REMOVED lines=13> */
.L_x_330:
[----:B------:R-:W-:Y:S05]  /*11a80*/  BSYNC B1 ;  /* 0x0000000000017941 */ /* 0x000fea0003800000 */
.L_x_329:
        /* <DEDUP_REMOVED lines=13> */
.L_x_332:
[----:B------:R-:W-:Y:S05]  /*11b60*/  BSYNC B1 ;  /* 0x0000000000017941 */ /* 0x000fea0003800000 */
.L_x_331:
        /* <DEDUP_REMOVED lines=13> */
.L_x_334:
[----:B------:R-:W-:Y:S05]  /*11c40*/  BSYNC B1 ;  /* 0x0000000000017941 */ /* 0x000fea0003800000 */
.L_x_333:
        /* <DEDUP_REMOVED lines=13> */
.L_x_336:
[----:B------:R-:W-:Y:S05]  /*11d20*/  BSYNC B1 ;  /* 0x0000000000017941 */ /* 0x000fea0003800000 */
.L_x_335:
        /* <DEDUP_REMOVED lines=13> */
.L_x_338:
[----:B------:R-:W-:Y:S05]  /*11e00*/  BSYNC B1 ;  /* 0x0000000000017941 */ /* 0x000fea0003800000 */
.L_x_337:
        /* <DEDUP_REMOVED lines=13> */
.L_x_340:
[----:B------:R-:W-:Y:S05]  /*11ee0*/  BSYNC B1 ;  /* 0x0000000000017941 */ /* 0x000fea0003800000 */
.L_x_339:
        /* <DEDUP_REMOVED lines=13> */
.L_x_342:
[----:B------:R-:W-:Y:S05]  /*11fc0*/  BSYNC B1 ;  /* 0x0000000000017941 */ /* 0x000fea0003800000 */
.L_x_341:
        /* <DEDUP_REMOVED lines=13> */
.L_x_344:
[----:B------:R-:W-:Y:S05]  /*120a0*/  BSYNC B1 ;  /* 0x0000000000017941 */ /* 0x000fea0003800000 */
.L_x_343:
        /* <DEDUP_REMOVED lines=13> */
.L_x_346:
[----:B------:R-:W-:Y:S05]  /*12180*/  BSYNC B1 ;  /* 0x0000000000017941 */ /* 0x000fea0003800000 */
.L_x_345:
        /* <DEDUP_REMOVED lines=13> */
.L_x_348:
[----:B------:R-:W-:Y:S05]  /*12260*/  BSYNC B1 ;  /* 0x0000000000017941 */ /* 0x000fea0003800000 */
.L_x_347:
        /* <DEDUP_REMOVED lines=13> */
.L_x_350:
[----:B------:R-:W-:Y:S05]  /*12340*/  BSYNC B1 ;  /* 0x0000000000017941 */ /* 0x000fea0003800000 */
.L_x_349:
        /* <DEDUP_REMOVED lines=13> */
.L_x_352:
[----:B------:R-:W-:Y:S05]  /*12420*/  BSYNC B1 ;  /* 0x0000000000017941 */ /* 0x000fea0003800000 */
.L_x_351:
        /* <DEDUP_REMOVED lines=13> */
.L_x_354:
[----:B------:R-:W-:Y:S05]  /*12500*/  BSYNC B1 ;  /* 0x0000000000017941 */ /* 0x000fea0003800000 */
.L_x_353:
        /* <DEDUP_REMOVED lines=13> */
.L_x_356:
[----:B------:R-:W-:Y:S05]  /*125e0*/  BSYNC B1 ;  /* 0x0000000000017941 */ /* 0x000fea0003800000 */
.L_x_355:
        /* <DEDUP_REMOVED lines=13> */
.L_x_358:
[----:B------:R-:W-:Y:S05]  /*126c0*/  BSYNC B1 ;  /* 0x0000000000017941 */ /* 0x000fea0003800000 */
.L_x_357:
        /* <DEDUP_REMOVED lines=13> */
.L_x_360:
[----:B------:R-:W-:Y:S05]  /*127a0*/  BSYNC B1 ;  /* 0x0000000000017941 */ /* 0x000fea0003800000 */
.L_x_359:
        /* <DEDUP_REMOVED lines=13> */
.L_x_362:
[----:B------:R-:W-:Y:S05]  /*12880*/  BSYNC B1 ;  /* 0x0000000000017941 */ /* 0x000fea0003800000 */
.L_x_361:
        /* <DEDUP_REMOVED lines=13> */
.L_x_364:
[----:B------:R-:W-:Y:S05]  /*12960*/  BSYNC B1 ;  /* 0x0000000000017941 */ /* 0x000fea0003800000 */
.L_x_363:
        /* <DEDUP_REMOVED lines=13> */
.L_x_366:
[----:B------:R-:W-:Y:S05]  /*12a40*/  BSYNC B1 ;  /* 0x0000000000017941 */ /* 0x000fea0003800000 */
.L_x_365:
        /* <DEDUP_REMOVED lines=13> */
.L_x_368:
[----:B------:R-:W-:Y:S05]  /*12b20*/  BSYNC B1 ;  /* 0x0000000000017941 */ /* 0x000fea0003800000 */
.L_x_367:
        /* <DEDUP_REMOVED lines=13> */
.L_x_370:
[----:B------:R-:W-:Y:S05]  /*12c00*/  BSYNC B1 ;  /* 0x0000000000017941 */ /* 0x000fea0003800000 */
.L_x_369:
        /* <DEDUP_REMOVED lines=13> */
.L_x_372:
[----:B------:R-:W-:Y:S05]  /*12ce0*/  BSYNC B1 ;  /* 0x0000000000017941 */ /* 0x000fea0003800000 */
.L_x_371:
        /* <DEDUP_REMOVED lines=13> */
.L_x_374:
[----:B------:R-:W-:Y:S05]  /*12dc0*/  BSYNC B1 ;  /* 0x0000000000017941 */ /* 0x000fea0003800000 */
.L_x_373:
        /* <DEDUP_REMOVED lines=13> */
.L_x_376:
[----:B------:R-:W-:Y:S05]  /*12ea0*/  BSYNC B1 ;  /* 0x0000000000017941 */ /* 0x000fea0003800000 */
.L_x_375:
        /* <DEDUP_REMOVED lines=13> */
.L_x_378:
[----:B------:R-:W-:Y:S05]  /*12f80*/  BSYNC B1 ;  /* 0x0000000000017941 */ /* 0x000fea0003800000 */
.L_x_377:
        /* <DEDUP_REMOVED lines=13> */
.L_x_380:
[----:B------:R-:W-:Y:S05]  /*13060*/  BSYNC B1 ;  /* 0x0000000000017941 */ /* 0x000fea0003800000 */
.L_x_379:
        /* <DEDUP_REMOVED lines=13> */
.L_x_382:
[----:B------:R-:W-:Y:S05]  /*13140*/  BSYNC B1 ;  /* 0x0000000000017941 */ /* 0x000fea0003800000 */
.L_x_381:
        /* <DEDUP_REMOVED lines=13> */
.L_x_384:
[----:B------:R-:W-:Y:S05]  /*13220*/  BSYNC B1 ;  /* 0x0000000000017941 */ /* 0x000fea0003800000 */
.L_x_383:
        /* <DEDUP_REMOVED lines=13> */
.L_x_386:
[----:B------:R-:W-:Y:S05]  /*13300*/  BSYNC B1 ;  /* 0x0000000000017941 */ /* 0x000fea0003800000 */
.L_x_385:
        /* <DEDUP_REMOVED lines=13> */
.L_x_388:
[----:B------:R-:W-:Y:S05]  /*133e0*/  BSYNC B1 ;  /* 0x0000000000017941 */ /* 0x000fea0003800000 */
.L_x_387:
        /* <DEDUP_REMOVED lines=13> */
.L_x_390:
[----:B------:R-:W-:Y:S05]  /*134c0*/  BSYNC B1 ;  /* 0x0000000000017941 */ /* 0x000fea0003800000 */
.L_x_389:
        /* <DEDUP_REMOVED lines=13> */
.L_x_392:
[----:B------:R-:W-:Y:S05]  /*135a0*/  BSYNC B1 ;  /* 0x0000000000017941 */ /* 0x000fea0003800000 */
.L_x_391:
        /* <DEDUP_REMOVED lines=13> */
.L_x_394:
[----:B------:R-:W-:Y:S05]  /*13680*/  BSYNC B1 ;  /* 0x0000000000017941 */ /* 0x000fea0003800000 */
.L_x_393:
        /* <DEDUP_REMOVED lines=13> */
.L_x_396:
[----:B------:R-:W-:Y:S05]  /*13760*/  BSYNC B1 ;  /* 0x0000000000017941 */ /* 0x000fea0003800000 */
.L_x_395:
        /* <DEDUP_REMOVED lines=13> */
.L_x_398:
[----:B------:R-:W-:Y:S05]  /*13840*/  BSYNC B1 ;  /* 0x0000000000017941 */ /* 0x000fea0003800000 */
.L_x_397:
        /* <DEDUP_REMOVED lines=13> */
.L_x_400:
[----:B------:R-:W-:Y:S05]  /*13920*/  BSYNC B1 ;  /* 0x0000000000017941 */ /* 0x000fea0003800000 */
.L_x_399:
        /* <DEDUP_REMOVED lines=13> */
.L_x_402:
[----:B------:R-:W-:Y:S05]  /*13a00*/  BSYNC B1 ;  /* 0x0000000000017941 */ /* 0x000fea0003800000 */
.L_x_401:
        /* <DEDUP_REMOVED lines=13> */
.L_x_404:
[----:B------:R-:W-:Y:S05]  /*13ae0*/  BSYNC B1 ;  /* 0x0000000000017941 */ /* 0x000fea0003800000 */
.L_x_403:
        /* <DEDUP_REMOVED lines=13> */
.L_x_406:
[----:B------:R-:W-:Y:S05]  /*13bc0*/  BSYNC B1 ;  /* 0x0000000000017941 */ /* 0x000fea0003800000 */
.L_x_405:
        /* <DEDUP_REMOVED lines=13> */
.L_x_408:
[----:B------:R-:W-:Y:S05]  /*13ca0*/  BSYNC B1 ;  /* 0x0000000000017941 */ /* 0x000fea0003800000 */
.L_x_407:
        /* <DEDUP_REMOVED lines=13> */
.L_x_410:
[----:B------:R-:W-:Y:S05]  /*13d80*/  BSYNC B1 ;  /* 0x0000000000017941 */ /* 0x000fea0003800000 */
.L_x_409:
        /* <DEDUP_REMOVED lines=13> */
.L_x_412:
[----:B------:R-:W-:Y:S05]  /*13e60*/  BSYNC B1 ;  /* 0x0000000000017941 */ /* 0x000fea0003800000 */
.L_x_411:
[----:B--23--:R-:W2:Y:S01]  /*13e70*/  LDL.LU R2, [R1+0x264] ;  /* 0x0002640001027983 */ /* 0x00cea20000300800 */
        /* <DEDUP_REMOVED lines=12> */
.L_x_414:
[----:B------:R-:W-:Y:S05]  /*13f40*/  BSYNC B1 ;  /* 0x0000000000017941 */ /* 0x000fea0003800000 */
.L_x_413:
[----:B------:R-:W4:Y:S01]  /*13f50*/  LDL.LU R2, [R1+0x268] ;  /* 0x0002680001027983 */ /* 0x000f220000300800 */
[----:B-----5:R-:W-:Y:S01]  /*13f60*/  LOP3.LUT R0, R0, 0xff, RZ, 0xc0, !PT ;  /* 0x000000ff00007812 */ /* 0x020fe200078ec0ff */
[----:B------:R-:W-:Y:S01]  /*13f70*/  BSSY B1, `(.L_x_415) ;  /* 0x000000b000017945 */ /* 0x000fe20003800000 */
[----:B------:R-:W-:Y:S02]  /*13f80*/  ISETP.LT.OR P1, PT, R40, 0xba, !P1 ;  /* 0x000000ba2800780c */ /* 0x000fe40004f21670 */
[----:B------:R-:W-:-:S05]  /*13f90*/  F2FP.F16.E4M3.UNPACK_B R0, R0 ;  /* 0x00000000ff00723e */ /* 0x000fca00020006ff */
[----:B------:R-:W-:-:S05]  /*13fa0*/  HADD2.F32 R0, -RZ, R0.H0_H0 ;  /* 0x20000000ff007230 */ /* 0x000fca0000004100 */
[----:B------:R-:W-:-:S04]  /*13fb0*/  FMUL R0, R0, UR21 ;  /* 0x0000001500007c20 */ /* 0x000fc80008400000 */
[----:B----4-:R-:W-:-:S05]  /*13fc0*/  FFMA R0, R2, UR20, R0 ;  /* 0x0000001402007c23 */ /* 0x010fca0008000000 */
[----:B--2---:R-:W-:Y:S02]  /*13fd0*/  F2FP.SATFINITE.E4M3.F32.PACK_AB_MERGE_C R3, RZ, R0, RZ ;  /* 0x00000000ff03723e */ /* 0x004fe400048070ff */
[----:B------:R-:W-:-:S03]  /*13fe0*/  PRMT R0, RZ, 0x7610, R0 ;  /* 0x00007610ff007816 */ /* 0x000fc60000000000 */
[----:B------:R2:W-:Y:S01]  /*13ff0*/  @!P2 STG.E.U8 desc[UR14][R28.64+0xb8], R3 ;  /* 0x0000b8031c00a986 */ /* 0x0005e2000c10110e */
[----:B------:R-:W-:Y:S05]  /*14000*/  @P1 BRA `(.L_x_416) ;  /* 0x0000000000041947 */ /* 0x000fea0003800000 */
[----:B------:R4:W5:Y:S02]  /*14010*/  LDG.E.U8 R0, desc[UR14][R4.64+0xb9] ;  /* 0x0000b90e04007981 */ /* 0x000964000c1e1100 */
.L_x_416:
[----:B------:R-:W-:Y:S05]  /*14020*/  BSYNC B1 ;  /* 0x0000000000017941 */ /* 0x000fea0003800000 */
.L_x_415:
[----:B------:R-:W-:Y:S05]  /*14030*/  @P1 BRA `(.L_x_417) ;  /* 0x0000003800a41947 */ /* 0x000fea0003800000 */
[----:B------:R-:W2:Y:S01]  /*14040*/  LDL.LU R2, [R1+0x26c] ;  /* 0x00026c0001027983 */ /* 0x000ea20000300800 */
[----:B-----5:R-:W-:-:S04]  /*14050*/  LOP3.LUT R0, R0, 0xff, RZ, 0xc0, !PT ;  /* 0x000000ff00007812 */ /* 0x020fc800078ec0ff */
[----:B------:R-:W-:-:S05]  /*14060*/  F2FP.F16.E4M3.UNPACK_B R0, R0 ;  /* 0x00000000ff00723e */ /* 0x000fca00020006ff */
[----:B------:R-:W-:-:S05]  /*14070*/  HADD2.F32 R0, -RZ, R0.H0_H0 ;  /* 0x20000000ff007230 */ /* 0x000fca0000004100 */
[----:B------:R-:W-:-:S04]  /*14080*/  FMUL R0, R0, UR21 ;  /* 0x0000001500007c20 */ /* 0x000fc80008400000 */
[----:B--2---:R-:W-:-:S05]  /*14090*/  FFMA R0, R2, UR20, R0 ;  /* 0x0000001402007c23 */ /* 0x004fca0008000000 */
[----:B------:R-:W-:-:S05]  /*140a0*/  F2FP.SATFINITE.E4M3.F32.PACK_AB_MERGE_C R3, RZ, R0, RZ ;  /* 0x00000000ff03723e */ /* 0x000fca00048070ff */
[----:B------:R2:W-:Y:S01]  /*140b0*/  STG.E.U8 desc[UR14][R28.64+0xb9], R3 ;  /* 0x0000b9031c007986 */ /* 0x0005e2000c10110e */
[----:B------:R-:W-:Y:S05]  /*140c0*/  BRA `(.L_x_417) ;  /* 0x0000003800807947 */ /* 0x000fea0003800000 */
.L_x_32:
[----:B------:R-:W-:Y:S01]  /*140d0*/  ISETP.GE.AND P1, PT, R41, 0x1, PT ;  /* 0x000000012900780c */ /* 0x000fe20003f26270 */
[----:B------:R-:W-:Y:S01]  /*140e0*/  FMUL R228, R228, UR20 ;  /* 0x00000014e4e47c20 */ /* 0x000fe20008400000 */
[----:B------:R-:W-:Y:S01]  /*140f0*/  FMUL R227, R227, UR20 ;  /* 0x00000014e3e37c20 */ /* 0x000fe20008400000 */
[----:B------:R-:W-:Y:S01]  /*14100*/  ISETP.GE.AND P2, PT, R41, 0x9, PT ;  /* 0x000000092900780c */ /* 0x000fe20003f46270 */
[----:B------:R-:W-:Y:S01]  /*14110*/  FMUL R226, R226, UR20 ;  /* 0x00000014e2e27c20 */ /* 0x000fe20008400000 */
[C---:B------:R-:W-:Y:S02]  /*14120*/  ISETP.LT.OR P0, PT, R40.reuse, 0x1, !P1 ;  /* 0x000000012800780c */ /* 0x040fe40004f01670 */
[----:B------:R-:W-:Y:S02]  /*14130*/  ISETP.LT.OR P4, PT, R40, 0x2, !P1 ;  /* 0x000000022800780c */ /* 0x000fe40004f81670 */
[----:B------:R-:W-:Y:S02]  /*14140*/  F2FP.SATFINITE.E4M3.F32.PACK_AB_MERGE_C R25, RZ, R228, RZ ;  /* 0x000000e4ff19723e */ /* 0x000fe400048070ff */
[----:B------:R-:W-:-:S02]  /*14150*/  F2FP.SATFINITE.E4M3.F32.PACK_AB_MERGE_C R227, RZ, R227, RZ ;  /* 0x000000e3ffe3723e */ /* 0x000fc400048070ff */
[----:B------:R-:W-:Y:S01]  /*14160*/  ISETP.LT.OR P6, PT, R40, 0x1, !P2 ;  /* 0x000000012800780c */ /* 0x000fe200057c1670 */
[----:B------:R-:W-:Y:S01]  /*14170*/  FMUL R225, R225, UR20 ;  /* 0x00000014e1e17c20 */ /* 0x000fe20008400000 */
[----:B------:R-:W-:Y:S01]  /*14180*/  FMUL R223, R223, UR20 ;  /* 0x00000014dfdf7c20 */ /* 0x000fe20008400000 */
[----:B------:R-:W-:Y:S01]  /*14190*/  FMUL R224, R224, UR20 ;  /* 0x00000014e0e07c20 */ /* 0x000fe20008400000 */
[----:B------:R-:W-:Y:S01]  /*141a0*/  F2FP.SATFINITE.E4M3.F32.PACK_AB_MERGE_C R35, RZ, R226, RZ ;  /* 0x000000e2ff23723e */ /* 0x000fe200048070ff */
[----:B------:R0:W-:Y:S01]  /*141b0*/  @!P0 STG.E.U8 desc[UR14][R32.64], R25 ;  /* 0x0000001920008986 */ /* 0x0001e2000c10110e */
[----:B------:R-:W-:-:S03]  /*141c0*/  ISETP.LT.OR P0, PT, R40, 0x2, !P2 ;  /* 0x000000022800780c */ /* 0x000fc60005701670 */
[----:B------:R1:W-:Y:S01]  /*141d0*/  @!P4 STG.E.U8 desc[UR14][R32.64+0x1], R227 ;  /* 0x000001e32000c986 */ /* 0x0003e2000c10110e */
[----:B------:R-:W-:Y:S01]  /*141e0*/  ISETP.LT.OR P4, PT, R40, 0xa, !P1 ;  /* 0x0000000a2800780c */ /* 0x000fe20004f81670 */
[----:B------:R-:W-:Y:S01]  /*141f0*/  FMUL R222, R222, UR20 ;  /* 0x00000014dede7c20 */ /* 0x000fe20008400000 */
[----:B------:R-:W-:Y:S01]  /*14200*/  F2FP.SATFINITE.E4M3.F32.PACK_AB_MERGE_C R225, RZ, R225, RZ ;  /* 0x000000e1ffe1723e */ /* 0x000fe200048070ff */
[----:B------:R-:W2:Y:S01]  /*14210*/  LDL.LU R226, [R1+0x8] ;  /* 0x0000080001e27983 */ /* 0x000ea20000300800 */
[----:B------:R-:W-:Y:S01]  /*14220*/  F2FP.SATFINITE.E4M3.F32.PACK_AB_MERGE_C R223, RZ, R223, RZ ;  /* 0x000000dfffdf723e */ /* 0x000fe200048070ff */
[----:B------:R-:W-:Y:S01]  /*14230*/  FMUL R220, R220, UR20 ;  /* 0x00000014dcdc7c20 */ /* 0x000fe20008400000 */
[----:B------:R-:W-:Y:S01]  /*14240*/  F2FP.SATFINITE.E4M3.F32.PACK_AB_MERGE_C R37, RZ, R224, RZ ;  /* 0x000000e0ff25723e */ /* 0x000fe200048070ff */
[----:B------:R4:W-:Y:S01]  /*14250*/  @!P6 STG.E.U8 desc[UR14][R30.64], R35 ;  /* 0x000000231e00e986 */ /* 0x0009e2000c10110e */
[----:B0-----:R-:W-:Y:S02]  /*14260*/  F2FP.SATFINITE.E4M3.F32.PACK_AB_MERGE_C R25, RZ, R222, RZ ;  /* 0x000000deff19723e */ /* 0x001fe400048070ff */
[C---:B------:R-:W-:Y:S01]  /*14270*/  ISETP.LT.OR P5, PT, R40.reuse, 0x9, !P1 ;  /* 0x000000092800780c */ /* 0x040fe20004fa1670 */
[----:B-1----:R-:W3:Y:S04]  /*14280*/  LDL.LU R227, [R1] ;  /* 0x0000000001e37983 */ /* 0x002ee80000300800 */
[----:B------:R-:W3:Y:S01]  /*14290*/  LDL.LU R224, [R1+0x18] ;  /* 0x0000180001e07983 */ /* 0x000ee20000300800 */
[----:B------:R-:W-:Y:S01]  /*142a0*/  FMUL R221, R221, UR20 ;  /* 0x00000014dddd7c20 */ /* 0x000fe20008400000 */
[----:B------:R-:W-:-:S02]  /*142b0*/  ISETP.LT.OR P6, PT, R40, 0x9, !P2 ;  /* 0x000000092800780c */ /* 0x000fc400057c1670 */
[----:B------:R0:W-:Y:S01]  /*142c0*/  @!P0 STG.E.U8 desc[UR14][R30.64+0x1], R225 ;  /* 0x000001e11e008986 */ /* 0x0001e2000c10110e */
[----:B----4-:R-:W-:-:S03]  /*142d0*/  F2FP.SATFINITE.E4M3.F32.PACK_AB_MERGE_C R35, RZ, R220, RZ ;  /* 0x000000dcff23723e */ /* 0x010fc600048070ff */
[----:B------:R1:W-:Y:S04]  /*142e0*/  @!P4 STG.E.U8 desc[UR14][R32.64+0x9], R223 ;  /* 0x000009df2000c986 */ /* 0x0003e8000c10110e */
[----:B0-----:R-:W4:Y:S04]  /*142f0*/  LDL.LU R225, [R1+0x14] ;  /* 0x0000140001e17983 */ /* 0x001f280000300800 */
[----:B------:R-:W4:Y:S04]  /*14300*/  LDL.LU R222, [R1+0x10] ;  /* 0x0000100001de7983 */ /* 0x000f280000300800 */
[----:B-1----:R-:W4:Y:S04]  /*14310*/  LDL.LU R223, [R1+0xc] ;  /* 0x00000c0001df7983 */ /* 0x002f280000300800 */
[----:B------:R-:W4:Y:S01]  /*14320*/  LDL.LU R220, [R1+0x4] ;  /* 0x0000040001dc7983 */ /* 0x000f220000300800 */
[----:B------:R-:W-:-:S02]  /*14330*/  ISETP.LT.OR P0, PT, R40, 0xa, !P2 ;  /* 0x0000000a2800780c */ /* 0x000fc40005701670 */
[C---:B------:R-:W-:Y:S01]  /*14340*/  ISETP.LT.OR P4, PT, R40.reuse, 0x12, !P1 ;  /* 0x000000122800780c */ /* 0x040fe20004f81670 */
[----:B------:R0:W-:Y:S01]  /*14350*/  @!P5 STG.E.U8 desc[UR14][R32.64+0x8], R37 ;  /* 0x000008252000d986 */ /* 0x0001e2000c10110e */
[----:B------:R-:W-:Y:S02]  /*14360*/  ISETP.LT.OR P5, PT, R40, 0x11, !P1 ;  /* 0x000000112800780c */ /* 0x000fe40004fa1670 */
[----:B------:R-:W-:Y:S01]  /*14370*/  F2FP.SATFINITE.E4M3.F32.PACK_AB_MERGE_C R221, RZ, R221, RZ ;  /* 0x000000ddffdd723e */ /* 0x000fe200048070ff */
[----:B------:R-:W-:Y:S01]  /*14380*/  FMUL R219, R219, UR20 ;  /* 0x00000014dbdb7c20 */ /* 0x000fe20008400000 */
[----:B------:R-:W-:-:S05]  /*14390*/  FMUL R217, R217, UR20 ;  /* 0x00000014d9d97c20 */ /* 0x000fca0008400000 */
[----:B------:R-:W-:Y:S01]  /*143a0*/  @!P0 STG.E.U8 desc[UR14][R30.64+0x9], R221 ;  /* 0x000009dd1e008986 */ /* 0x000fe2000c10110e */
[C---:B------:R-:W-:Y:S02]  /*143b0*/  ISETP.LT.OR P0, PT, R40.reuse, 0x12, !P2 ;  /* 0x000000122800780c */ /* 0x040fe40005701670 */
[----:B------:R-:W-:Y:S01]  /*143c0*/  F2FP.SATFINITE.E4M3.F32.PACK_AB_MERGE_C R219, RZ, R219, RZ ;  /* 0x000000dbffdb723e */ /* 0x000fe200048070ff */
[----:B------:R1:W-:Y:S01]  /*143d0*/  @!P6 STG.E.U8 desc[UR14][R30.64+0x8], R25 ;  /* 0x000008191e00e986 */ /* 0x0003e2000c10110e */
[----:B------:R-:W-:-:S03]  /*143e0*/  ISETP.LT.OR P6, PT, R40, 0x11, !P2 ;  /* 0x000000112800780c */ /* 0x000fc600057c1670 */
[----:B------:R-:W-:Y:S01]  /*143f0*/  @!P4 STG.E.U8 desc[UR14][R32.64+0x11], R219 ;  /* 0x000011db2000c986 */ /* 0x000fe2000c10110e */
[----:B------:R-:W-:Y:S01]  /*14400*/  ISETP.LT.OR P4, PT, R40, 0x1a, !P1 ;  /* 0x0000001a2800780c */ /* 0x000fe20004f81670 */
[----:B------:R-:W-:Y:S01]  /*14410*/  FMUL R218, R218, UR20 ;  /* 0x00000014dada7c20 */ /* 0x000fe20008400000 */
[----:B------:R-:W-:Y:S01]  /*14420*/  F2FP.SATFINITE.E4M3.F32.PACK_AB_MERGE_C R217, RZ, R217, RZ ;  /* 0x000000d9ffd9723e */ /* 0x000fe200048070ff */
[----:B------:R1:W-:Y:S01]  /*14430*/  @!P5 STG.E.U8 desc[UR14][R32.64+0x10], R35 ;  /* 0x000010232000d986 */ /* 0x0003e2000c10110e */
[----:B------:R-:W-:Y:S01]  /*14440*/  ISETP.LT.OR P5, PT, R40, 0x19, !P1 ;  /* 0x000000192800780c */ /* 0x000fe20004fa1670 */
[----:B------:R-:W-:Y:S01]  /*14450*/  FMUL R23, R23, UR20 ;  /* 0x0000001417177c20 */ /* 0x000fe20008400000 */
[----:B------:R-:W-:Y:S01]  /*14460*/  FMUL R216, R216, UR20 ;  /* 0x00000014d8d87c20 */ /* 0x000fe20008400000 */
[----:B------:R-:W-:Y:S01]  /*14470*/  @!P0 STG.E.U8 desc[UR14][R30.64+0x11], R217 ;  /* 0x000011d91e008986 */ /* 0x000fe2000c10110e */
[----:B0-----:R-:W-:Y:S02]  /*14480*/  F2FP.SATFINITE.E4M3.F32.PACK_AB_MERGE_C R37, RZ, R218, RZ ;  /* 0x000000daff25723e */ /* 0x001fe400048070ff */
[----:B------:R-:W-:-:S02]  /*14490*/  ISETP.LT.OR P0, PT, R40, 0x1a, !P2 ;  /* 0x0000001a2800780c */ /* 0x000fc40005701670 */
[----:B------:R-:W-:Y:S01]  /*144a0*/  F2FP.SATFINITE.E4M3.F32.PACK_AB_MERGE_C R23, RZ, R23, RZ ;  /* 0x00000017ff17723e */ /* 0x000fe200048070ff */
[----:B------:R-:W-:Y:S01]  /*144b0*/  FMUL R21, R21, UR20 ;  /* 0x0000001415157c20 */ /* 0x000fe20008400000 */
[----:B-1----:R-:W-:Y:S01]  /*144c0*/  F2FP.SATFINITE.E4M3.F32.PACK_AB_MERGE_C R25, RZ, R216, RZ ;  /* 0x000000d8ff19723e */ /* 0x002fe200048070ff */
[----:B------:R0:W-:Y:S01]  /*144d0*/  @!P6 STG.E.U8 desc[UR14][R30.64+0x10], R37 ;  /* 0x000010251e00e986 */ /* 0x0001e2000c10110e */
[----:B------:R-:W-:-:S03]  /*144e0*/  ISETP.LT.OR P6, PT, R40, 0x19, !P2 ;  /* 0x000000192800780c */ /* 0x000fc600057c1670 */
[----:B------:R1:W-:Y:S01]  /*144f0*/  @!P4 STG.E.U8 desc[UR14][R32.64+0x19], R23 ;  /* 0x000019172000c986 */ /* 0x0003e2000c10110e */
[----:B------:R-:W-:Y:S01]  /*14500*/  ISETP.LT.OR P4, PT, R40, 0x22, !P1 ;  /* 0x000000222800780c */ /* 0x000fe20004f81670 */
[----:B------:R-:W-:Y:S01]  /*14510*/  FMUL R22, R22, UR20 ;  /* 0x0000001416167c20 */ /* 0x000fe20008400000 */
[----:B------:R-:W-:Y:S01]  /*14520*/  F2FP.SATFINITE.E4M3.F32.PACK_AB_MERGE_C R21, RZ, R21, RZ ;  /* 0x00000015ff15723e */ /* 0x000fe200048070ff */
[----:B------:R-:W-:Y:S01]  /*14530*/  @!P5 STG.E.U8 desc[UR14][R32.64+0x18], R25 ;  /* 0x000018192000d986 */ /* 0x000fe2000c10110e */
[----:B------:R-:W-:Y:S01]  /*14540*/  ISETP.LT.OR P5, PT, R40, 0x21, !P1 ;  /* 0x000000212800780c */ /* 0x000fe20004fa1670 */
[----:B------:R-:W-:Y:S01]  /*14550*/  FMUL R19, R19, UR20 ;  /* 0x0000001413137c20 */ /* 0x000fe20008400000 */
[----:B------:R-:W-:Y:S01]  /*14560*/  FMUL R20, R20, UR20 ;  /* 0x0000001414147c20 */ /* 0x000fe20008400000 */
[----:B------:R1:W-:Y:S01]  /*14570*/  @!P0 STG.E.U8 desc[UR14][R30.64+0x19], R21 ;  /* 0x000019151e008986 */ /* 0x0003e2000c10110e */
[----:B------:R-:W-:Y:S02]  /*14580*/  F2FP.SATFINITE.E4M3.F32.PACK_AB_MERGE_C R35, RZ, R22, RZ ;  /* 0x00000016ff23723e */ /* 0x000fe400048070ff */
[----:B------:R-:W-:-:S02]  /*14590*/  ISETP.LT.OR P0, PT, R40, 0x22, !P2 ;  /* 0x000000222800780c */ /* 0x000fc40005701670 */
[----:B------:R-:W-:Y:S01]  /*145a0*/  F2FP.SATFINITE.E4M3.F32.PACK_AB_MERGE_C R19, RZ, R19, RZ ;  /* 0x00000013ff13723e */ /* 0x000fe200048070ff */
[----:B------:R-:W-:Y:S01]  /*145b0*/  FMUL R17, R17, UR20 ;  /* 0x0000001411117c20 */ /* 0x000fe20008400000 */
[----:B0-----:R-:W-:Y:S01]  /*145c0*/  F2FP.SATFINITE.E4M3.F32.PACK_AB_MERGE_C R37, RZ, R20, RZ ;  /* 0x00000014ff25723e */ /* 0x001fe200048070ff */
[----:B------:R-:W-:Y:S01]  /*145d0*/  @!P6 STG.E.U8 desc[UR14][R30.64+0x18], R35 ;  /* 0x000018231e00e986 */ /* 0x000fe2000c10110e */
        /* <DEDUP_REMOVED lines=10> */
[----:B-1----:R-:W-:Y:S02]  /*14680*/  F2FP.SATFINITE.E4M3.F32.PACK_AB_MERGE_C R23, RZ, R18, RZ ;  /* 0x00000012ff17723e */ /* 0x002fe400048070ff */
[----:B------:R-:W-:-:S02]  /*14690*/  ISETP.LT.OR P0, PT, R40, 0x2a, !P2 ;  /* 0x0000002a2800780c */ /* 0x000fc40005701670 */
[----:B------:R-:W-:Y:S01]  /*146a0*/  F2FP.SATFINITE.E4M3.F32.PACK_AB_MERGE_C R15, RZ, R15, RZ ;  /* 0x0000000fff0f723e */ /* 0x000fe200048070ff */
[----:B------:R-:W-:Y:S01]  /*146b0*/  FMUL R13, R13, UR20 ;  /* 0x000000140d0d7c20 */ /* 0x000fe20008400000 */
[----:B------:R-:W-:Y:S01]  /*146c0*/  F2FP.SATFINITE.E4M3.F32.PACK_AB_MERGE_C R21, RZ, R16, RZ ;  /* 0x00000010ff15723e */ /* 0x000fe200048070ff */
        /* <DEDUP_REMOVED lines=11> */
[----:B0-----:R-:W-:Y:S02]  /*14780*/  F2FP.SATFINITE.E4M3.F32.PACK_AB_MERGE_C R19, RZ, R14, RZ ;  /* 0x0000000eff13723e */ /* 0x001fe400048070ff */
[----:B------:R-:W-:-:S02]  /*14790*/  ISETP.LT.OR P0, PT, R40, 0x32, !P2 ;  /* 0x000000322800780c */ /* 0x000fc40005701670 */
[----:B------:R-:W-:Y:S01]  /*147a0*/  F2FP.SATFINITE.E4M3.F32.PACK_AB_MERGE_C R11, RZ, R11, RZ ;  /* 0x0000000bff0b723e */ /* 0x000fe200048070ff */
[----:B------:R-:W-:Y:S01]  /*147b0*/  FMUL R9, R9, UR20 ;  /* 0x0000001409097c20 */ /* 0x000fe20008400000 */
[----:B------:R-:W-:Y:S01]  /*147c0*/  F2FP.SATFINITE.E4M3.F32.PACK_AB_MERGE_C R17, RZ, R12, RZ ;  /* 0x0000000cff11723e */ /* 0x000fe200048070ff */
[----:B------:R-:W-:Y:S01]  /*147d0*/  @!P6 STG.E.U8 desc[UR14][R30.64+0x28], R19 ;  /* 0x000028131e00e986 */ /* 0x000fe2000c10110e */
[----:B------:R-:W-:-:S03]  /*147e0*/  ISETP.LT.OR P6, PT, R40, 0x31, !P2 ;  /* 0x000000312800780c */ /* 0x000fc600057c1670 */
[----:B------:R-:W-:Y:S01]  /*147f0*/  @!P4 STG.E.U8 desc[UR14][R32.64+0x31], R11 ;  /* 0x0000310b2000c986 */ /* 0x000fe2000c10110e */
[----:B------:R-:W-:Y:S01]  /*14800*/  ISETP.LT.OR P4, PT, R40, 0x3a, !P1 ;  /* 0x0000003a2800780c */ /* 0x000fe20004f81670 */
[----:B------:R-:W-:Y:S01]  /*14810*/  FMUL R10, R10, UR20 ;  /* 0x000000140a0a7c20 */ /* 0x000fe20008400000 */
[----:B------:R-:W-:Y:S01]  /*14820*/  F2FP.SATFINITE.E4M3.F32.PACK_AB_MERGE_C R9, RZ, R9, RZ ;  /* 0x00000009ff09723e */ /* 0x000fe200048070ff */
[----:B------:R-:W-:Y:S01]  /*14830*/  @!P5 STG.E.U8 desc[UR14][R32.64+0x30], R17 ;  /* 0x000030112000d986 */ /* 0x000fe2000c10110e */
[----:B------:R-:W-:Y:S01]  /*14840*/  ISETP.LT.OR P5, PT, R40, 0x39, !P1 ;  /* 0x000000392800780c */ /* 0x000fe20004fa1670 */
[----:B------:R-:W-:Y:S01]  /*14850*/  FMUL R7, R7, UR20 ;  /* 0x0000001407077c20 */ /* 0x000fe20008400000 */
[----:B------:R-:W-:Y:S01]  /*14860*/  FMUL R8, R8, UR20 ;  /* 0x0000001408087c20 */ /* 0x000fe20008400000 */
[----:B------:R-:W-:Y:S01]  /*14870*/  @!P0 STG.E.U8 desc[UR14][R30.64+0x31], R9 ;  /* 0x000031091e008986 */ /* 0x000fe2000c10110e */
[----:B-1----:R-:W-:Y:S02]  /*14880*/  F2FP.SATFINITE.E4M3.F32.PACK_AB_MERGE_C R15, RZ, R10, RZ ;  /* 0x0000000aff0f723e */ /* 0x002fe400048070ff */
[----:B------:R-:W-:Y:S01]  /*14890*/  ISETP.LT.OR P0, PT, R40, 0x3a, !P2 ;  /* 0x0000003a2800780c */ /* 0x000fe20005701670 */
[----:B-----5:R-:W-:Y:S01]  /*148a0*/  FMUL R2, R2, UR20 ;  /* 0x0000001402027c20 */ /* 0x020fe20008400000 */
[----:B------:R-:W-:Y:S01]  /*148b0*/  F2FP.SATFINITE.E4M3.F32.PACK_AB_MERGE_C R7, RZ, R7, RZ ;  /* 0x00000007ff07723e */ /* 0x000fe200048070ff */
[----:B------:R-:W-:Y:S01]  /*148c0*/  FMUL R5, R5, UR20 ;  /* 0x0000001405057c20 */ /* 0x000fe20008400000 */
[----:B------:R-:W-:Y:S01]  /*148d0*/  F2FP.SATFINITE.E4M3.F32.PACK_AB_MERGE_C R13, RZ, R8, RZ ;  /* 0x00000008ff0d723e */ /* 0x000fe200048070ff */
[----:B------:R-:W-:Y:S01]  /*148e0*/  FMUL R3, R3, UR20 ;  /* 0x0000001403037c20 */ /* 0x000fe20008400000 */
[----:B------:R-:W-:Y:S01]  /*148f0*/  @!P6 STG.E.U8 desc[UR14][R30.64+0x30], R15 ;  /* 0x0000300f1e00e986 */ /* 0x000fe2000c10110e */
[----:B------:R-:W-:Y:S01]  /*14900*/  FMUL R0, R0, UR20 ;  /* 0x0000001400007c20 */ /* 0x000fe20008400000 */
[----:B------:R-:W-:-:S02]  /*14910*/  F2FP.SATFINITE.E4M3.F32.PACK_AB_MERGE_C R5, RZ, R5, RZ ;  /* 0x00000005ff05723e */ /* 0x000fc400048070ff */
[----:B------:R0:W-:Y:S04]  /*14920*/  @!P4 STG.E.U8 desc[UR14][R32.64+0x39], R7 ;  /* 0x000039072000c986 */ /* 0x0001e8000c10110e */
[----:B------:R1:W-:Y:S01]  /*14930*/  @!P5 STG.E.U8 desc[UR14][R32.64+0x38], R13 ;  /* 0x0000380d2000d986 */ /* 0x0003e2000c10110e */
[----:B0-----:R-:W-:Y:S02]  /*14940*/  F2FP.SATFINITE.E4M3.F32.PACK_AB_MERGE_C R7, RZ, R2, RZ ;  /* 0x00000002ff07723e */ /* 0x001fe400048070ff */
[----:B-1----:R-:W-:Y:S01]  /*14950*/  F2FP.SATFINITE.E4M3.F32.PACK_AB_MERGE_C R13, RZ, R3, RZ ;  /* 0x00000003ff0d723e */ /* 0x002fe200048070ff */
[----:B------:R0:W-:Y:S02]  /*14960*/  @!P0 STG.E.U8 desc[UR14][R30.64+0x39], R5 ;  /* 0x000039051e008986 */ /* 0x0001e4000c10110e */
[----:B0-----:R-:W-:Y:S01]  /*14970*/  F2FP.SATFINITE.E4M3.F32.PACK_AB_MERGE_C R5, RZ, R0, RZ ;  /* 0x00000000ff05723e */ /* 0x001fe200048070ff */
[----:B--2---:R-:W-:Y:S01]  /*14980*/  FMUL R0, R226, UR20 ;  /* 0x00000014e2007c20 */ /* 0x004fe20008400000 */
[----:B---3--:R-:W-:-:S02]  /*14990*/  FMUL R2, R227, UR20 ;  /* 0x00000014e3027c20 */ /* 0x008fc40008400000 */
[----:B------:R-:W2:Y:S01]  /*149a0*/  LDL.LU R227, [R1+0x1c] ;  /* 0x00001c0001e37983 */ /* 0x000ea20000300800 */
[----:B----4-:R-:W-:-:S03]  /*149b0*/  FMUL R3, R220, UR20 ;  /* 0x00000014dc037c20 */ /* 0x010fc60008400000 */
[----:B------:R-:W3:Y:S04]  /*149c0*/  LDL.LU R220, [R1+0x20] ;  /* 0x0000200001dc7983 */ /* 0x000ee80000300800 */
[----:B------:R-:W4:Y:S01]  /*149d0*/  LDL.LU R226, [R1+0x24] ;  /* 0x0000240001e27983 */ /* 0x000f220000300800 */
[----:B------:R-:W-:Y:S01]  /*149e0*/  ISETP.LT.OR P6, PT, R40, 0x39, !P2 ;  /* 0x000000392800780c */ /* 0x000fe200057c1670 */
[----:B------:R-:W-:Y:S01]  /*149f0*/  FMUL R6, R6, UR20 ;  /* 0x0000001406067c20 */ /* 0x000fe20008400000 */
[C---:B------:R-:W-:Y:S02]  /*14a00*/  ISETP.LT.OR P5, PT, R40.reuse, 0x41, !P1 ;  /* 0x000000412800780c */ /* 0x040fe40004fa1670 */
[----:B------:R-:W-:Y:S02]  /*14a10*/  ISETP.LT.OR P4, PT, R40, 0x42, !P1 ;  /* 0x000000422800780c */ /* 0x000fe40004f81670 */
[----:B------:R-:W-:Y:S01]  /*14a20*/  F2FP.SATFINITE.E4M3.F32.PACK_AB_MERGE_C R11, RZ, R6, RZ ;  /* 0x00000006ff0b723e */ /* 0x000fe200048070ff */
[----:B------:R-:W-:Y:S01]  /*14a30*/  FMUL R4, R4, UR20 ;  /* 0x0000001404047c20 */ /* 0x000fe20008400000 */
[----:B------:R-:W-:-:S05]  /*14a40*/  ISETP.LT.OR P0, PT, R40, 0x42, !P2 ;  /* 0x000000422800780c */ /* 0x000fca0005701670 */
[----:B------:R-:W-:Y:S01]  /*14a50*/  @!P6 STG.E.U8 desc[UR14][R30.64+0x38], R11 ;  /* 0x0000380b1e00e986 */ /* 0x000fe2000c10110e */
[C---:B------:R-:W-:Y:S02]  /*14a60*/  ISETP.LT.OR P6, PT, R40.reuse, 0x41, !P2 ;  /* 0x000000412800780c */ /* 0x040fe400057c1670 */
[----:B------:R-:W-:Y:S01]  /*14a70*/  F2FP.SATFINITE.E4M3.F32.PACK_AB_MERGE_C R9, RZ, R4, RZ ;  /* 0x00000004ff09723e */ /* 0x000fe200048070ff */
[----:B------:R0:W-:Y:S04]  /*14a80*/  @!P4 STG.E.U8 desc[UR14][R32.64+0x41], R13 ;  /* 0x0000410d2000c986 */ /* 0x0001e8000c10110e */
[----:B------:R1:W-:Y:S01]  /*14a90*/  @!P5 STG.E.U8 desc[UR14][R32.64+0x40], R9 ;  /* 0x000040092000d986 */ /* 0x0003e2000c10110e */
[C---:B------:R-:W-:Y:S02]  /*14aa0*/  ISETP.LT.OR P5, PT, R40.reuse, 0x49, !P1 ;  /* 0x000000492800780c */ /* 0x040fe40004fa1670 */
[----:B------:R-:W-:Y:S01]  /*14ab0*/  ISETP.LT.OR P4, PT, R40, 0x4a, !P1 ;  /* 0x0000004a2800780c */ /* 0x000fe20004f81670 */
[----:B------:R1:W-:Y:S01]  /*14ac0*/  @!P0 STG.E.U8 desc[UR14][R30.64+0x41], R5 ;  /* 0x000041051e008986 */ /* 0x0003e2000c10110e */
[----:B0-----:R-:W-:Y:S01]  /*14ad0*/  F2FP.SATFINITE.E4M3.F32.PACK_AB_MERGE_C R13, RZ, R0, RZ ;  /* 0x00000000ff0d723e */ /* 0x001fe200048070ff */
[----:B------:R-:W-:-:S02]  /*14ae0*/  FMUL R0, R223, UR20 ;  /* 0x00000014df007c20 */ /* 0x000fc40008400000 */
[----:B------:R-:W4:Y:S01]  /*14af0*/  LDL.LU R223, [R1+0x28] ;  /* 0x0000280001df7983 */ /* 0x000f220000300800 */
[----:B-1----:R-:W-:Y:S01]  /*14b00*/  F2FP.SATFINITE.E4M3.F32.PACK_AB_MERGE_C R9, RZ, R2, RZ ;  /* 0x00000002ff09723e */ /* 0x002fe200048070ff */
[----:B------:R-:W-:Y:S01]  /*14b10*/  FMUL R2, R222, UR20 ;  /* 0x00000014de027c20 */ /* 0x000fe20008400000 */
[----:B------:R-:W-:Y:S01]  /*14b20*/  ISETP.LT.OR P0, PT, R40, 0x4a, !P2 ;  /* 0x0000004a2800780c */ /* 0x000fe20005701670 */
[----:B------:R0:W-:Y:S03]  /*14b30*/  @!P6 STG.E.U8 desc[UR14][R30.64+0x40], R7 ;  /* 0x000040071e00e986 */ /* 0x0001e6000c10110e */
[----:B------:R-:W-:Y:S01]  /*14b40*/  F2FP.SATFINITE.E4M3.F32.PACK_AB_MERGE_C R5, RZ, R2, RZ ;  /* 0x00000002ff05723e */ /* 0x000fe200048070ff */
[----:B------:R-:W4:Y:S01]  /*14b50*/  LDL.LU R222, [R1+0x2c] ;  /* 0x00002c0001de7983 */ /* 0x000f220000300800 */
[----:B------:R-:W-:Y:S01]  /*14b60*/  FMUL R2, R224, UR20 ;  /* 0x00000014e0027c20 */ /* 0x000fe20008400000 */
[----:B------:R-:W-:-:S02]  /*14b70*/  F2FP.SATFINITE.E4M3.F32.PACK_AB_MERGE_C R11, RZ, R3, RZ ;  /* 0x00000003ff0b723e */ /* 0x000fc400048070ff */
[----:B0-----:R-:W-:Y:S01]  /*14b80*/  F2FP.SATFINITE.E4M3.F32.PACK_AB_MERGE_C R7, RZ, R0, RZ ;  /* 0x00000000ff07723e */ /* 0x001fe200048070ff */
[----:B------:R-:W-:Y:S02]  /*14b90*/  FMUL R0, R225, UR20 ;  /* 0x00000014e1007c20 */ /* 0x000fe40008400000 */
[----:B------:R-:W4:Y:S04]  /*14ba0*/  LDL.LU R225, [R1+0x30] ;  /* 0x0000300001e17983 */ /* 0x000f280000300800 */
[----:B------:R-:W4:Y:S04]  /*14bb0*/  LDL.LU R224, [R1+0x34] ;  /* 0x0000340001e07983 */ /* 0x000f280000300800 */
[----:B------:R0:W-:Y:S04]  /*14bc0*/  @!P5 STG.E.U8 desc[UR14][R32.64+0x48], R9 ;  /* 0x000048092000d986 */ /* 0x0001e8000c10110e */
[----:B------:R-:W-:Y:S01]  /*14bd0*/  @!P4 STG.E.U8 desc[UR14][R32.64+0x49], R11 ;  /* 0x0000490b2000c986 */ /* 0x000fe2000c10110e */
[----:B0-----:R-:W-:-:S03]  /*14be0*/  F2FP.SATFINITE.E4M3.F32.PACK_AB_MERGE_C R9, RZ, R0, RZ ;  /* 0x00000000ff09723e */ /* 0x001fc600048070ff */
[----:B------:R0:W-:Y:S01]  /*14bf0*/  @!P0 STG.E.U8 desc[UR14][R30.64+0x49], R7 ;  /* 0x000049071e008986 */ /* 0x0001e2000c10110e */
[----:B--2---:R-:W-:-:S03]  /*14c00*/  FMUL R3, R227, UR20 ;  /* 0x00000014e3037c20 */ /* 0x004fc60008400000 */
[----:B------:R-:W2:Y:S01]  /*14c10*/  LDL.LU R227, [R1+0x38] ;  /* 0x0000380001e37983 */ /* 0x000ea20000300800 */
[----:B---3--:R-:W-:-:S03]  /*14c20*/  FMUL R0, R220, UR20 ;  /* 0x00000014dc007c20 */ /* 0x008fc60008400000 */
[----:B------:R-:W3:Y:S02]  /*14c30*/  LDL.LU R220, [R1+0x3c] ;  /* 0x00003c0001dc7983 */ /* 0x000ee40000300800 */
[----:B0-----:R-:W-:Y:S01]  /*14c40*/  F2FP.SATFINITE.E4M3.F32.PACK_AB_MERGE_C R7, RZ, R0, RZ ;  /* 0x00000000ff07723e */ /* 0x001fe200048070ff */
[----:B----4-:R-:W-:Y:S02]  /*14c50*/  FMUL R0, R226, UR20 ;  /* 0x00000014e2007c20 */ /* 0x010fe40008400000 */
[----:B------:R-:W4:Y:S01]  /*14c60*/  LDL.LU R226, [R1+0x40] ;  /* 0x0000400001e27983 */ /* 0x000f220000300800 */
[C---:B------:R-:W-:Y:S02]  /*14c70*/  ISETP.LT.OR P6, PT, R40.reuse, 0x49, !P2 ;  /* 0x000000492800780c */ /* 0x040fe400057c1670 */
[C---:B------:R-:W-:Y:S02]  /*14c80*/  ISETP.LT.OR P4, PT, R40.reuse, 0x52, !P1 ;  /* 0x000000522800780c */ /* 0x040fe40004f81670 */
[----:B------:R-:W-:-:S02]  /*14c90*/  ISETP.LT.OR P5, PT, R40, 0x51, !P1 ;  /* 0x000000512800780c */ /* 0x000fc40004fa1670 */
[----:B------:R-:W-:-:S07]  /*14ca0*/  F2FP.SATFINITE.E4M3.F32.PACK_AB_MERGE_C R11, RZ, R2, RZ ;  /* 0x00000002ff0b723e */ /* 0x000fce00048070ff */
[----:B------:R0:W-:Y:S01]  /*14cb0*/  @!P6 STG.E.U8 desc[UR14][R30.64+0x48], R13 ;  /* 0x0000480d1e00e986 */ /* 0x0001e2000c10110e */
[C---:B------:R-:W-:Y:S02]  /*14cc0*/  ISETP.LT.OR P6, PT, R40.reuse, 0x51, !P2 ;  /* 0x000000512800780c */ /* 0x040fe400057c1670 */
[C---:B------:R-:W-:Y:S01]  /*14cd0*/  ISETP.LT.OR P0, PT, R40.reuse, 0x52, !P2 ;  /* 0x000000522800780c */ /* 0x040fe20005701670 */
[----:B------:R-:W-:Y:S01]  /*14ce0*/  @!P4 STG.E.U8 desc[UR14][R32.64+0x51], R9 ;  /* 0x000051092000c986 */ /* 0x000fe2000c10110e */
[----:B------:R-:W-:-:S03]  /*14cf0*/  ISETP.LT.OR P4, PT, R40, 0x5a, !P1 ;  /* 0x0000005a2800780c */ /* 0x000fc60004f81670 */
[----:B------:R1:W-:Y:S01]  /*14d00*/  @!P5 STG.E.U8 desc[UR14][R32.64+0x50], R5 ;  /* 0x000050052000d986 */ /* 0x0003e2000c10110e */
[----:B------:R-:W-:Y:S01]  /*14d10*/  ISETP.LT.OR P5, PT, R40, 0x59, !P1 ;  /* 0x000000592800780c */ /* 0x000fe20004fa1670 */
[----:B------:R-:W-:Y:S02]  /*14d20*/  FMUL R2, R223, UR20 ;  /* 0x00000014df027c20 */ /* 0x000fe40008400000 */
[----:B------:R-:W4:Y:S01]  /*14d30*/  LDL.LU R223, [R1+0x44] ;  /* 0x0000440001df7983 */ /* 0x000f220000300800 */
[----:B0-----:R-:W-:Y:S02]  /*14d40*/  F2FP.SATFINITE.E4M3.F32.PACK_AB_MERGE_C R13, RZ, R3, RZ ;  /* 0x00000003ff0d723e */ /* 0x001fe400048070ff */
[----:B-1----:R-:W-:Y:S02]  /*14d50*/  F2FP.SATFINITE.E4M3.F32.PACK_AB_MERGE_C R5, RZ, R0, RZ ;  /* 0x00000000ff05723e */ /* 0x002fe400048070ff */
[----:B------:R-:W-:Y:S01]  /*14d60*/  F2FP.SATFINITE.E4M3.F32.PACK_AB_MERGE_C R9, RZ, R2, RZ ;  /* 0x00000002ff09723e */ /* 0x000fe200048070ff */
[----:B------:R-:W-:-:S02]  /*14d70*/  FMUL R0, R222, UR20 ;  /* 0x00000014de007c20 */ /* 0x000fc40008400000 */
[----:B------:R-:W4:Y:S04]  /*14d80*/  LDL.LU R222, [R1+0x48] ;  /* 0x0000480001de7983 */ /* 0x000f280000300800 */
[----:B------:R0:W-:Y:S01]  /*14d90*/  @!P6 STG.E.U8 desc[UR14][R30.64+0x50], R11 ;  /* 0x0000500b1e00e986 */ /* 0x0001e2000c10110e */
[----:B------:R-:W-:-:S03]  /*14da0*/  FMUL R2, R225, UR20 ;  /* 0x00000014e1027c20 */ /* 0x000fc60008400000 */
[----:B------:R-:W4:Y:S01]  /*14db0*/  LDL.LU R225, [R1+0x4c] ;  /* 0x00004c0001e17983 */ /* 0x000f220000300800 */
[----:B------:R-:W-:-:S03]  /*14dc0*/  FMUL R3, R224, UR20 ;  /* 0x00000014e0037c20 */ /* 0x000fc60008400000 */
[----:B------:R-:W4:Y:S01]  /*14dd0*/  LDL.LU R224, [R1+0x50] ;  /* 0x0000500001e07983 */ /* 0x000f220000300800 */
[----:B0-----:R-:W-:-:S03]  /*14de0*/  F2FP.SATFINITE.E4M3.F32.PACK_AB_MERGE_C R11, RZ, R0, RZ ;  /* 0x00000000ff0b723e */ /* 0x001fc600048070ff */
[----:B------:R-:W-:Y:S04]  /*14df0*/  @!P0 STG.E.U8 desc[UR14][R30.64+0x51], R13 ;  /* 0x0000510d1e008986 */ /* 0x000fe8000c10110e */
[----:B------:R-:W-:Y:S04]  /*14e00*/  @!P4 STG.E.U8 desc[UR14][R32.64+0x59], R5 ;  /* 0x000059052000c986 */ /* 0x000fe8000c10110e */
[----:B------:R0:W-:Y:S02]  /*14e10*/  @!P5 STG.E.U8 desc[UR14][R32.64+0x58], R7 ;  /* 0x000058072000d986 */ /* 0x0001e4000c10110e */
[----:B0-----:R-:W-:Y:S01]  /*14e20*/  F2FP.SATFINITE.E4M3.F32.PACK_AB_MERGE_C R7, RZ, R2, RZ ;  /* 0x00000002ff07723e */ /* 0x001fe200048070ff */
[----:B--2---:R-:W-:-:S02]  /*14e30*/  FMUL R0, R227, UR20 ;  /* 0x00000014e3007c20 */ /* 0x004fc40008400000 */
[----:B------:R-:W2:Y:S03]  /*14e40*/  LDL.LU R227, [R1+0x54] ;  /* 0x0000540001e37983 */ /* 0x000ea60000300800 */
[----:B------:R-:W-:Y:S01]  /*14e50*/  F2FP.SATFINITE.E4M3.F32.PACK_AB_MERGE_C R5, RZ, R0, RZ ;  /* 0x00000000ff05723e */ /* 0x000fe200048070ff */
[----:B---3--:R-:W-:Y:S02]  /*14e60*/  FMUL R0, R220, UR20 ;  /* 0x00000014dc007c20 */ /* 0x008fe40008400000 */
[----:B------:R-:W3:Y:S01]  /*14e70*/  LDL.LU R220, [R1+0x58] ;  /* 0x0000580001dc7983 */ /* 0x000ee20000300800 */
[----:B----4-:R-:W-:-:S03]  /*14e80*/  FMUL R2, R226, UR20 ;  /* 0x00000014e2027c20 */ /* 0x010fc60008400000 */
[----:B------:R-:W4:Y:S01]  /*14e90*/  LDL.LU R226, [R1+0x5c] ;  /* 0x00005c0001e27983 */ /* 0x000f220000300800 */
[C---:B------:R-:W-:Y:S02]  /*14ea0*/  ISETP.LT.OR P0, PT, R40.reuse, 0x5a, !P2 ;  /* 0x0000005a2800780c */ /* 0x040fe40005701670 */
[C---:B------:R-:W-:Y:S02]  /*14eb0*/  ISETP.LT.OR P6, PT, R40.reuse, 0x59, !P2 ;  /* 0x000000592800780c */ /* 0x040fe400057c1670 */
[C---:B------:R-:W-:Y:S02]  /*14ec0*/  ISETP.LT.OR P5, PT, R40.reuse, 0x61, !P1 ;  /* 0x000000612800780c */ /* 0x040fe40004fa1670 */
[----:B------:R-:W-:-:S07]  /*14ed0*/  ISETP.LT.OR P4, PT, R40, 0x62, !P1 ;  /* 0x000000622800780c */ /* 0x000fce0004f81670 */
[----:B------:R-:W-:Y:S01]  /*14ee0*/  @!P0 STG.E.U8 desc[UR14][R30.64+0x59], R11 ;  /* 0x0000590b1e008986 */ /* 0x000fe2000c10110e */
[----:B------:R-:W-:-:S03]  /*14ef0*/  ISETP.LT.OR P0, PT, R40, 0x62, !P2 ;  /* 0x000000622800780c */ /* 0x000fc60005701670 */
[----:B------:R0:W-:Y:S01]  /*14f00*/  @!P6 STG.E.U8 desc[UR14][R30.64+0x58], R9 ;  /* 0x000058091e00e986 */ /* 0x0001e2000c10110e */
[----:B------:R-:W-:-:S03]  /*14f10*/  ISETP.LT.OR P6, PT, R40, 0x61, !P2 ;  /* 0x000000612800780c */ /* 0x000fc600057c1670 */
[----:B------:R1:W-:Y:S01]  /*14f20*/  @!P5 STG.E.U8 desc[UR14][R32.64+0x60], R7 ;  /* 0x000060072000d986 */ /* 0x0003e2000c10110e */
[----:B------:R-:W-:Y:S02]  /*14f30*/  ISETP.LT.OR P5, PT, R40, 0x69, !P1 ;  /* 0x000000692800780c */ /* 0x000fe40004fa1670 */
[----:B0-----:R-:W-:Y:S01]  /*14f40*/  F2FP.SATFINITE.E4M3.F32.PACK_AB_MERGE_C R9, RZ, R0, RZ ;  /* 0x00000000ff09723e */ /* 0x001fe200048070ff */
[----:B------:R-:W-:Y:S02]  /*14f50*/  FMUL R0, R223, UR20 ;  /* 0x00000014df007c20 */ /* 0x000fe40008400000 */
[----:B------:R-:W4:Y:S01]  /*14f60*/  LDL.LU R223, [R1+0x60] ;  /* 0x0000600001df7983 */ /* 0x000f220000300800 */
[----:B------:R-:W-:Y:S02]  /*14f70*/  F2FP.SATFINITE.E4M3.F32.PACK_AB_MERGE_C R11, RZ, R2, RZ ;  /* 0x00000002ff0b723e */ /* 0x000fe400048070ff */
[----:B------:R-:W-:Y:S01]  /*14f80*/  F2FP.SATFINITE.E4M3.F32.PACK_AB_MERGE_C R13, RZ, R3, RZ ;  /* 0x00000003ff0d723e */ /* 0x000fe200048070ff */
[----:B------:R-:W-:Y:S01]  /*14f90*/  FMUL R2, R222, UR20 ;  /* 0x00000014de027c20 */ /* 0x000fe20008400000 */
[----:B-1----:R-:W-:Y:S01]  /*14fa0*/  F2FP.SATFINITE.E4M3.F32.PACK_AB_MERGE_C R7, RZ, R0, RZ ;  /* 0x00000000ff07723e */ /* 0x002fe200048070ff */
[----:B------:R-:W4:Y:S04]  /*14fb0*/  LDL.LU R222, [R1+0x64] ;  /* 0x0000640001de7983 */ /* 0x000f280000300800 */
[----:B------:R-:W-:Y:S01]  /*14fc0*/  @!P4 STG.E.U8 desc[UR14][R32.64+0x61], R13 ;  /* 0x0000610d2000c986 */ /* 0x000fe2000c10110e */
[----:B------:R-:W-:-:S03]  /*14fd0*/  FMUL R3, R225, UR20 ;  /* 0x00000014e1037c20 */ /* 0x000fc60008400000 */
[----:B------:R-:W4:Y:S01]  /*14fe0*/  LDL.LU R225, [R1+0x68] ;  /* 0x0000680001e17983 */ /* 0x000f220000300800 */
[----:B------:R-:W-:-:S03]  /*14ff0*/  FMUL R0, R224, UR20 ;  /* 0x00000014e0007c20 */ /* 0x000fc60008400000 */
[----:B------:R0:W-:Y:S04]  /*15000*/  @!P0 STG.E.U8 desc[UR14][R30.64+0x61], R9 ;  /* 0x000061091e008986 */ /* 0x0001e8000c10110e */
[----:B------:R-:W4:Y:S04]  /*15010*/  LDL.LU R224, [R1+0x6c] ;  /* 0x00006c0001e07983 */ /* 0x000f280000300800 */
[----:B------:R1:W-:Y:S01]  /*15020*/  @!P6 STG.E.U8 desc[UR14][R30.64+0x60], R5 ;  /* 0x000060051e00e986 */ /* 0x0003e2000c10110e */
[----:B0-----:R-:W-:-:S03]  /*15030*/  F2FP.SATFINITE.E4M3.F32.PACK_AB_MERGE_C R9, RZ, R0, RZ ;  /* 0x00000000ff09723e */ /* 0x001fc600048070ff */
[----:B------:R0:W-:Y:S01]  /*15040*/  @!P5 STG.E.U8 desc[UR14][R32.64+0x68], R11 ;  /* 0x0000680b2000d986 */ /* 0x0001e2000c10110e */
[----:B-1----:R-:W-:Y:S01]  /*15050*/  F2FP.SATFINITE.E4M3.F32.PACK_AB_MERGE_C R5, RZ, R2, RZ ;  /* 0x00000002ff05723e */ /* 0x002fe200048070ff */
[----:B--2---:R-:W-:Y:S02]  /*15060*/  FMUL R0, R227, UR20 ;  /* 0x00000014e3007c20 */ /* 0x004fe40008400000 */
[----:B------:R-:W2:Y:S03]  /*15070*/  LDL.LU R227, [R1+0x70] ;  /* 0x0000700001e37983 */ /* 0x000ea60000300800 */
[----:B0-----:R-:W-:Y:S01]  /*15080*/  F2FP.SATFINITE.E4M3.F32.PACK_AB_MERGE_C R11, RZ, R0, RZ ;  /* 0x00000000ff0b723e */ /* 0x001fe200048070ff */
[----:B---3--:R-:W-:Y:S02]  /*15090*/  FMUL R2, R220, UR20 ;  /* 0x00000014dc027c20 */ /* 0x008fe40008400000 */
[----:B------:R-:W3:Y:S01]  /*150a0*/  LDL.LU R220, [R1+0x74] ;  /* 0x0000740001dc7983 */ /* 0x000ee20000300800 */
[----:B----4-:R-:W-:-:S03]  /*150b0*/  FMUL R0, R226, UR20 ;  /* 0x00000014e2007c20 */ /* 0x010fc60008400000 */
[----:B------:R-:W4:Y:S01]  /*150c0*/  LDL.LU R226, [R1+0x78] ;  /* 0x0000780001e27983 */ /* 0x000f220000300800 */
[C---:B------:R-:W-:Y:S02]  /*150d0*/  ISETP.LT.OR P4, PT, R40.reuse, 0x6a, !P1 ;  /* 0x0000006a2800780c */ /* 0x040fe40004f81670 */
[C---:B------:R-:W-:Y:S02]  /*150e0*/  ISETP.LT.OR P6, PT, R40.reuse, 0x69, !P2 ;  /* 0x000000692800780c */ /* 0x040fe400057c1670 */
[C---:B------:R-:W-:Y:S02]  /*150f0*/  ISETP.LT.OR P0, PT, R40.reuse, 0x6a, !P2 ;  /* 0x0000006a2800780c */ /* 0x040fe40005701670 */
[----:B------:R-:W-:Y:S02]  /*15100*/  ISETP.LT.OR P5, PT, R40, 0x71, !P1 ;  /* 0x000000712800780c */ /* 0x000fe40004fa1670 */
[----:B------:R-:W-:-:S05]  /*15110*/  F2FP.SATFINITE.E4M3.F32.PACK_AB_MERGE_C R13, RZ, R3, RZ ;  /* 0x00000003ff0d723e */ /* 0x000fca00048070ff */
[----:B------:R0:W-:Y:S01]  /*15120*/  @!P4 STG.E.U8 desc[UR14][R32.64+0x69], R7 ;  /* 0x000069072000c986 */ /* 0x0001e2000c10110e */
[----:B------:R-:W-:-:S03]  /*15130*/  ISETP.LT.OR P4, PT, R40, 0x72, !P1 ;  /* 0x000000722800780c */ /* 0x000fc60004f81670 */
[----:B------:R1:W-:Y:S01]  /*15140*/  @!P6 STG.E.U8 desc[UR14][R30.64+0x68], R5 ;  /* 0x000068051e00e986 */ /* 0x0003e2000c10110e */
[----:B------:R-:W-:-:S03]  /*15150*/  ISETP.LT.OR P6, PT, R40, 0x71, !P2 ;  /* 0x000000712800780c */ /* 0x000fc600057c1670 */
[----:B------:R-:W-:Y:S01]  /*15160*/  @!P0 STG.E.U8 desc[UR14][R30.64+0x69], R13 ;  /* 0x0000690d1e008986 */ /* 0x000fe2000c10110e */
[----:B0-----:R-:W-:Y:S01]  /*15170*/  F2FP.SATFINITE.E4M3.F32.PACK_AB_MERGE_C R7, RZ, R2, RZ ;  /* 0x00000002ff07723e */ /* 0x001fe200048070ff */
[----:B------:R-:W-:Y:S02]  /*15180*/  FMUL R2, R223, UR20 ;  /* 0x00000014df027c20 */ /* 0x000fe40008400000 */
[----:B------:R-:W4:Y:S01]  /*15190*/  LDL.LU R223, [R1+0x7c] ;  /* 0x00007c0001df7983 */ /* 0x000f220000300800 */
[----:B------:R-:W-:Y:S02]  /*151a0*/  ISETP.LT.OR P0, PT, R40, 0x72, !P2 ;  /* 0x000000722800780c */ /* 0x000fe40005701670 */
[----:B-1----:R-:W-:Y:S01]  /*151b0*/  F2FP.SATFINITE.E4M3.F32.PACK_AB_MERGE_C R5, RZ, R0, RZ ;  /* 0x00000000ff05723e */ /* 0x002fe200048070ff */
[----:B------:R-:W-:Y:S02]  /*151c0*/  FMUL R3, R222, UR20 ;  /* 0x00000014de037c20 */ /* 0x000fe40008400000 */
[----:B------:R-:W4:Y:S04]  /*151d0*/  LDL.LU R222, [R1+0x80] ;  /* 0x0000800001de7983 */ /* 0x000f280000300800 */
[----:B------:R0:W-:Y:S01]  /*151e0*/  @!P4 STG.E.U8 desc[UR14][R32.64+0x71], R11 ;  /* 0x0000710b2000c986 */ /* 0x0001e2000c10110e */
[----:B------:R-:W-:-:S03]  /*151f0*/  FMUL R0, R225, UR20 ;  /* 0x00000014e1007c20 */ /* 0x000fc60008400000 */
[----:B------:R1:W-:Y:S04]  /*15200*/  @!P5 STG.E.U8 desc[UR14][R32.64+0x70], R9 ;  /* 0x000070092000d986 */ /* 0x0003e8000c10110e */
[----:B------:R-:W4:Y:S01]  /*15210*/  LDL.LU R225, [R1+0x84] ;  /* 0x0000840001e17983 */ /* 0x000f220000300800 */
[----:B0-----:R-:W-:Y:S01]  /*15220*/  F2FP.SATFINITE.E4M3.F32.PACK_AB_MERGE_C R11, RZ, R0, RZ ;  /* 0x00000000ff0b723e */ /* 0x001fe200048070ff */
[----:B------:R-:W-:Y:S02]  /*15230*/  FMUL R0, R224, UR20 ;  /* 0x00000014e0007c20 */ /* 0x000fe40008400000 */
[----:B------:R-:W4:Y:S01]  /*15240*/  LDL.LU R224, [R1+0x88] ;  /* 0x0000880001e07983 */ /* 0x000f220000300800 */
[----:B-1----:R-:W-:-:S03]  /*15250*/  F2FP.SATFINITE.E4M3.F32.PACK_AB_MERGE_C R9, RZ, R2, RZ ;  /* 0x00000002ff09723e */ /* 0x002fc600048070ff */
[----:B------:R0:W-:Y:S04]  /*15260*/  @!P6 STG.E.U8 desc[UR14][R30.64+0x70], R7 ;  /* 0x000070071e00e986 */ /* 0x0001e8000c10110e */
[----:B------:R1:W-:Y:S01]  /*15270*/  @!P0 STG.E.U8 desc[UR14][R30.64+0x71], R5 ;  /* 0x000071051e008986 */ /* 0x0003e2000c10110e */
[----:B0-----:R-:W-:Y:S01]  /*15280*/  F2FP.SATFINITE.E4M3.F32.PACK_AB_MERGE_C R7, RZ, R0, RZ ;  /* 0x00000000ff07723e */ /* 0x001fe200048070ff */
[----:B--2---:R-:W-:Y:S02]  /*15290*/  FMUL R2, R227, UR20 ;  /* 0x00000014e3027c20 */ /* 0x004fe40008400000 */
[----:B------:R-:W2:Y:S03]  /*152a0*/  LDL.LU R227, [R1+0x8c] ;  /* 0x00008c0001e37983 */ /* 0x000ea60000300800 */
[----:B-1----:R-:W-:Y:S01]  /*152b0*/  F2FP.SATFINITE.E4M3.F32.PACK_AB_MERGE_C R5, RZ, R2, RZ ;  /* 0x00000002ff05723e */ /* 0x002fe200048070ff */
[----:B---3--:R-:W-:-:S02]  /*152c0*/  FMUL R0, R220, UR20 ;  /* 0x00000014dc007c20 */ /* 0x008fc40008400000 */
        /* <DEDUP_REMOVED lines=10> */
[----:B------:R-:W-:Y:S01]  /*15370*/  @!P4 STG.E.U8 desc[UR14][R32.64+0x79], R13 ;  /* 0x0000790d2000c986 */ /* 0x000fe2000c10110e */
[----:B------:R-:W-:Y:S02]  /*15380*/  ISETP.LT.OR P4, PT, R40, 0x82, !P1 ;  /* 0x000000822800780c */ /* 0x000fe40004f81670 */
[----:B0-----:R-:W-:Y:S01]  /*15390*/  F2FP.SATFINITE.E4M3.F32.PACK_AB_MERGE_C R9, RZ, R0, RZ ;  /* 0x00000000ff09723e */ /* 0x001fe200048070ff */
[----:B------:R-:W-:Y:S02]  /*153a0*/  FMUL R3, R223, UR20 ;  /* 0x00000014df037c20 */ /* 0x000fe40008400000 */
[----:B------:R-:W4:Y:S01]  /*153b0*/  LDL.LU R223, [R1+0x98] ;  /* 0x0000980001df7983 */ /* 0x000f220000300800 */
[----:B------:R-:W-:-:S03]  /*153c0*/  FMUL R0, R222, UR20 ;  /* 0x00000014de007c20 */ /* 0x000fc60008400000 */
[----:B------:R-:W4:Y:S04]  /*153d0*/  LDL.LU R222, [R1+0x9c] ;  /* 0x00009c0001de7983 */ /* 0x000f280000300800 */
[----:B------:R0:W-:Y:S04]  /*153e0*/  @!P0 STG.E.U8 desc[UR14][R30.64+0x79], R7 ;  /* 0x000079071e008986 */ /* 0x0001e8000c10110e */
[----:B------:R1:W-:Y:S01]  /*153f0*/  @!P6 STG.E.U8 desc[UR14][R30.64+0x78], R11 ;  /* 0x0000780b1e00e986 */ /* 0x0003e2000c10110e */
[----:B0-----:R-:W-:Y:S01]  /*15400*/  F2FP.SATFINITE.E4M3.F32.PACK_AB_MERGE_C R7, RZ, R0, RZ ;  /* 0x00000000ff07723e */ /* 0x001fe200048070ff */
[----:B------:R-:W-:-:S02]  /*15410*/  FMUL R0, R225, UR20 ;  /* 0x00000014e1007c20 */ /* 0x000fc40008400000 */
[----:B------:R-:W4:Y:S01]  /*15420*/  LDL.LU R225, [R1+0xa0] ;  /* 0x0000a00001e17983 */ /* 0x000f220000300800 */
[----:B-1----:R-:W-:Y:S01]  /*15430*/  F2FP.SATFINITE.E4M3.F32.PACK_AB_MERGE_C R11, RZ, R2, RZ ;  /* 0x00000002ff0b723e */ /* 0x002fe200048070ff */
[----:B------:R-:W-:Y:S02]  /*15440*/  FMUL R2, R224, UR20 ;  /* 0x00000014e0027c20 */ /* 0x000fe40008400000 */
[----:B------:R-:W4:Y:S01]  /*15450*/  LDL.LU R224, [R1+0xa4] ;  /* 0x0000a40001e07983 */ /* 0x000f220000300800 */
[----:B------:R-:W-:-:S03]  /*15460*/  F2FP.SATFINITE.E4M3.F32.PACK_AB_MERGE_C R13, RZ, R3, RZ ;  /* 0x00000003ff0d723e */ /* 0x000fc600048070ff */
[----:B------:R0:W-:Y:S04]  /*15470*/  @!P5 STG.E.U8 desc[UR14][R32.64+0x80], R5 ;  /* 0x000080052000d986 */ /* 0x0001e8000c10110e */
[----:B------:R1:W-:Y:S01]  /*15480*/  @!P4 STG.E.U8 desc[UR14][R32.64+0x81], R9 ;  /* 0x000081092000c986 */ /* 0x0003e2000c10110e */
[----:B0-----:R-:W-:Y:S02]  /*15490*/  F2FP.SATFINITE.E4M3.F32.PACK_AB_MERGE_C R5, RZ, R0, RZ ;  /* 0x00000000ff05723e */ /* 0x001fe400048070ff */
[----:B-1----:R-:W-:Y:S01]  /*154a0*/  F2FP.SATFINITE.E4M3.F32.PACK_AB_MERGE_C R9, RZ, R2, RZ ;  /* 0x00000002ff09723e */ /* 0x002fe200048070ff */
[----:B--2---:R-:W-:Y:S02]  /*154b0*/  FMUL R0, R227, UR20 ;  /* 0x00000014e3007c20 */ /* 0x004fe40008400000 */
[----:B------:R-:W2:Y:S01]  /*154c0*/  LDL.LU R227, [R1+0xa8] ;  /* 0x0000a80001e37983 */ /* 0x000ea20000300800 */
[----:B---3--:R-:W-:-:S03]  /*154d0*/  FMUL R2, R220, UR20 ;  /* 0x00000014dc027c20 */ /* 0x008fc60008400000 */
[----:B------:R-:W3:Y:S01]  /*154e0*/  LDL.LU R220, [R1+0xac] ;  /* 0x0000ac0001dc7983 */ /* 0x000ee20000300800 */
[----:B----4-:R-:W-:-:S03]  /*154f0*/  FMUL R3, R226, UR20 ;  /* 0x00000014e2037c20 */ /* 0x010fc60008400000 */
[----:B------:R-:W4:Y:S01]  /*15500*/  LDL.LU R226, [R1+0xb0] ;  /* 0x0000b00001e27983 */ /* 0x000f220000300800 */
[C---:B------:R-:W-:Y:S02]  /*15510*/  ISETP.LT.OR P6, PT, R40.reuse, 0x81, !P2 ;  /* 0x000000812800780c */ /* 0x040fe400057c1670 */
[C---:B------:R-:W-:Y:S02]  /*15520*/  ISETP.LT.OR P0, PT, R40.reuse, 0x82, !P2 ;  /* 0x000000822800780c */ /* 0x040fe40005701670 */
[C---:B------:R-:W-:Y:S02]  /*15530*/  ISETP.LT.OR P5, PT, R40.reuse, 0x89, !P1 ;  /* 0x000000892800780c */ /* 0x040fe40004fa1670 */
[----:B------:R-:W-:-:S07]  /*15540*/  ISETP.LT.OR P4, PT, R40, 0x8a, !P1 ;  /* 0x0000008a2800780c */ /* 0x000fce0004f81670 */
[----:B------:R0:W-:Y:S01]  /*15550*/  @!P6 STG.E.U8 desc[UR14][R30.64+0x80], R11 ;  /* 0x0000800b1e00e986 */ /* 0x0001e2000c10110e */
[----:B------:R-:W-:-:S03]  /*15560*/  ISETP.LT.OR P6, PT, R40, 0x89, !P2 ;  /* 0x000000892800780c */ /* 0x000fc600057c1670 */
[----:B------:R-:W-:Y:S01]  /*15570*/  @!P0 STG.E.U8 desc[UR14][R30.64+0x81], R13 ;  /* 0x0000810d1e008986 */ /* 0x000fe2000c10110e */
[----:B------:R-:W-:-:S03]  /*15580*/  ISETP.LT.OR P0, PT, R40, 0x8a, !P2 ;  /* 0x0000008a2800780c */ /* 0x000fc60005701670 */
[----:B------:R-:W-:Y:S01]  /*15590*/  @!P5 STG.E.U8 desc[UR14][R32.64+0x88], R7 ;  /* 0x000088072000d986 */ /* 0x000fe2000c10110e */
[----:B0-----:R-:W-:-:S03]  /*155a0*/  F2FP.SATFINITE.E4M3.F32.PACK_AB_MERGE_C R11, RZ, R0, RZ ;  /* 0x00000000ff0b723e */ /* 0x001fc600048070ff */
[----:B------:R0:W-:Y:S01]  /*155b0*/  @!P4 STG.E.U8 desc[UR14][R32.64+0x89], R5 ;  /* 0x000089052000c986 */ /* 0x0001e2000c10110e */
[----:B------:R-:W-:Y:S01]  /*155c0*/  FMUL R0, R223, UR20 ;  /* 0x00000014df007c20 */ /* 0x000fe20008400000 */
[----:B------:R-:W-:Y:S02]  /*155d0*/  ISETP.LT.OR P5, PT, R40, 0x91, !P1 ;  /* 0x000000912800780c */ /* 0x000fe40004fa1670 */
[----:B------:R-:W3:Y:S02]  /*155e0*/  LDL.LU R223, [R1+0xb4] ;  /* 0x0000b40001df7983 */ /* 0x000ee40000300800 */
[----:B0-----:R-:W-:Y:S01]  /*155f0*/  F2FP.SATFINITE.E4M3.F32.PACK_AB_MERGE_C R5, RZ, R0, RZ ;  /* 0x00000000ff05723e */ /* 0x001fe200048070ff */
[----:B------:R-:W-:Y:S02]  /*15600*/  FMUL R0, R222, UR20 ;  /* 0x00000014de007c20 */ /* 0x000fe40008400000 */
[----:B------:R-:W3:Y:S01]  /*15610*/  LDL.LU R222, [R1+0xb8] ;  /* 0x0000b80001de7983 */ /* 0x000ee20000300800 */
[----:B------:R-:W-:-:S03]  /*15620*/  F2FP.SATFINITE.E4M3.F32.PACK_AB_MERGE_C R7, RZ, R2, RZ ;  /* 0x00000002ff07723e */ /* 0x000fc600048070ff */
[----:B------:R0:W-:Y:S04]  /*15630*/  @!P6 STG.E.U8 desc[UR14][R30.64+0x88], R9 ;  /* 0x000088091e00e986 */ /* 0x0001e8000c10110e */
[----:B------:R1:W-:Y:S01]  /*15640*/  @!P0 STG.E.U8 desc[UR14][R30.64+0x89], R11 ;  /* 0x0000890b1e008986 */ /* 0x0003e2000c10110e */
[----:B------:R-:W-:Y:S01]  /*15650*/  FMUL R2, R225, UR20 ;  /* 0x00000014e1027c20 */ /* 0x000fe20008400000 */
[----:B0-----:R-:W-:Y:S02]  /*15660*/  F2FP.SATFINITE.E4M3.F32.PACK_AB_MERGE_C R9, RZ, R0, RZ ;  /* 0x00000000ff09723e */ /* 0x001fe400048070ff */
[----:B------:R-:W3:Y:S01]  /*15670*/  LDL.LU R225, [R1+0xbc] ;  /* 0x0000bc0001e17983 */ /* 0x000ee20000300800 */
[----:B------:R-:W-:-:S03]  /*15680*/  FMUL R0, R224, UR20 ;  /* 0x00000014e0007c20 */ /* 0x000fc60008400000 */
[----:B------:R-:W3:Y:S01]  /*15690*/  LDL.LU R224, [R1+0xc0] ;  /* 0x0000c00001e07983 */ /* 0x000ee20000300800 */
[----:B-1----:R-:W-:-:S03]  /*156a0*/  F2FP.SATFINITE.E4M3.F32.PACK_AB_MERGE_C R11, RZ, R2, RZ ;  /* 0x00000002ff0b723e */ /* 0x002fc600048070ff */
[----:B------:R0:W-:Y:S02]  /*156b0*/  @!P5 STG.E.U8 desc[UR14][R32.64+0x90], R7 ;  /* 0x000090072000d986 */ /* 0x0001e4000c10110e */
[----:B0-----:R-:W-:Y:S01]  /*156c0*/  F2FP.SATFINITE.E4M3.F32.PACK_AB_MERGE_C R7, RZ, R0, RZ ;  /* 0x00000000ff07723e */ /* 0x001fe200048070ff */
[----:B--2---:R-:W-:Y:S02]  /*156d0*/  FMUL R2, R227, UR20 ;  /* 0x00000014e3027c20 */ /* 0x004fe40008400000 */
[----:B------:R-:W2:Y:S01]  /*156e0*/  LDL.LU R227, [R1+0xc4] ;  /* 0x0000c40001e37983 */ /* 0x000ea20000300800 */
[----:B----4-:R-:W-:-:S03]  /*156f0*/  FMUL R0, R226, UR20 ;  /* 0x00000014e2007c20 */ /* 0x010fc60008400000 */
[----:B------:R-:W4:Y:S01]  /*15700*/  LDL.LU R226, [R1+0xc8] ;  /* 0x0000c80001e27983 */ /* 0x000f220000300800 */
[C---:B------:R-:W-:Y:S02]  /*15710*/  ISETP.LT.OR P4, PT, R40.reuse, 0x92, !P1 ;  /* 0x000000922800780c */ /* 0x040fe40004f81670 */
[C---:B------:R-:W-:Y:S01]  /*15720*/  ISETP.LT.OR P6, PT, R40.reuse, 0x91, !P2 ;  /* 0x000000912800780c */ /* 0x040fe200057c1670 */
[----:B------:R-:W4:Y:S01]  /*15730*/  LDL.LU R221, [R1+0xcc] ;  /* 0x0000cc0001dd7983 */ /* 0x000f220000300800 */
[C---:B------:R-:W-:Y:S02]  /*15740*/  ISETP.LT.OR P0, PT, R40.reuse, 0x92, !P2 ;  /* 0x000000922800780c */ /* 0x040fe40005701670 */
[----:B------:R-:W-:Y:S02]  /*15750*/  F2FP.SATFINITE.E4M3.F32.PACK_AB_MERGE_C R13, RZ, R3, RZ ;  /* 0x00000003ff0d723e */ /* 0x000fe400048070ff */
[----:B------:R-:W-:Y:S01]  /*15760*/  ISETP.LT.OR P5, PT, R40, 0x99, !P1 ;  /* 0x000000992800780c */ /* 0x000fe20004fa1670 */
[----:B---3--:R-:W-:-:S02]  /*15770*/  FMUL R3, R220, UR20 ;  /* 0x00000014dc037c20 */ /* 0x008fc40008400000 */
[----:B------:R-:W3:Y:S04]  /*15780*/  LDL.LU R220, [R1+0xd0] ;  /* 0x0000d00001dc7983 */ /* 0x000ee80000300800 */
[----:B------:R-:W-:Y:S01]  /*15790*/  @!P4 STG.E.U8 desc[UR14][R32.64+0x91], R13 ;  /* 0x0000910d2000c986 */ /* 0x000fe2000c10110e */
[----:B------:R-:W-:-:S03]  /*157a0*/  ISETP.LT.OR P4, PT, R40, 0x9a, !P1 ;  /* 0x0000009a2800780c */ /* 0x000fc60004f81670 */
[----:B------:R0:W-:Y:S01]  /*157b0*/  @!P6 STG.E.U8 desc[UR14][R30.64+0x90], R5 ;  /* 0x000090051e00e986 */ /* 0x0001e2000c10110e */
[----:B------:R-:W-:-:S03]  /*157c0*/  ISETP.LT.OR P6, PT, R40, 0x99, !P2 ;  /* 0x000000992800780c */ /* 0x000fc600057c1670 */
[----:B------:R1:W-:Y:S01]  /*157d0*/  @!P0 STG.E.U8 desc[UR14][R30.64+0x91], R9 ;  /* 0x000091091e008986 */ /* 0x0003e2000c10110e */
[----:B0-----:R-:W-:Y:S02]  /*157e0*/  F2FP.SATFINITE.E4M3.F32.PACK_AB_MERGE_C R5, RZ, R2, RZ ;  /* 0x00000002ff05723e */ /* 0x001fe400048070ff */
[----:B-1----:R-:W-:Y:S01]  /*157f0*/  F2FP.SATFINITE.E4M3.F32.PACK_AB_MERGE_C R9, RZ, R0, RZ ;  /* 0x00000000ff09723e */ /* 0x002fe200048070ff */
[----:B------:R-:W-:Y:S02]  /*15800*/  FMUL R0, R223, UR20 ;  /* 0x00000014df007c20 */ /* 0x000fe40008400000 */
[----:B------:R-:W3:Y:S01]  /*15810*/  LDL.LU R223, [R1+0xd4] ;  /* 0x0000d40001df7983 */ /* 0x000ee20000300800 */
[----:B------:R-:W-:-:S03]  /*15820*/  FMUL R2, R222, UR20 ;  /* 0x00000014de027c20 */ /* 0x000fc60008400000 */
[----:B------:R-:W3:Y:S04]  /*15830*/  LDL.LU R222, [R1+0xd8] ;  /* 0x0000d80001de7983 */ /* 0x000ee80000300800 */
[----:B------:R0:W-:Y:S04]  /*15840*/  @!P5 STG.E.U8 desc[UR14][R32.64+0x98], R11 ;  /* 0x0000980b2000d986 */ /* 0x0001e8000c10110e */
[----:B------:R-:W-:Y:S04]  /*15850*/  @!P4 STG.E.U8 desc[UR14][R32.64+0x99], R7 ;  /* 0x000099072000c986 */ /* 0x000fe8000c10110e */
[----:B------:R1:W-:Y:S01]  /*15860*/  @!P6 STG.E.U8 desc[UR14][R30.64+0x98], R5 ;  /* 0x000098051e00e986 */ /* 0x0003e2000c10110e */
[----:B0-----:R-:W-:Y:S01]  /*15870*/  F2FP.SATFINITE.E4M3.F32.PACK_AB_MERGE_C R11, RZ, R0, RZ ;  /* 0x00000000ff0b723e */ /* 0x001fe200048070ff */
[----:B------:R-:W-:-:S02]  /*15880*/  FMUL R0, R225, UR20 ;  /* 0x00000014e1007c20 */ /* 0x000fc40008400000 */
[----:B------:R-:W3:Y:S01]  /*15890*/  LDL.LU R225, [R1+0xdc] ;  /* 0x0000dc0001e17983 */ /* 0x000ee20000300800 */
[----:B-1----:R-:W-:Y:S01]  /*158a0*/  F2FP.SATFINITE.E4M3.F32.PACK_AB_MERGE_C R5, RZ, R2, RZ ;  /* 0x00000002ff05723e */ /* 0x002fe200048070ff */
[----:B------:R-:W-:Y:S02]  /*158b0*/  FMUL R2, R224, UR20 ;  /* 0x00000014e0027c20 */ /* 0x000fe40008400000 */
[----:B------:R-:W3:Y:S01]  /*158c0*/  LDL.LU R224, [R1+0xe0] ;  /* 0x0000e00001e07983 */ /* 0x000ee20000300800 */
[----:B------:R-:W-:Y:S02]  /*158d0*/  F2FP.SATFINITE.E4M3.F32.PACK_AB_MERGE_C R13, RZ, R3, RZ ;  /* 0x00000003ff0d723e */ /* 0x000fe400048070ff */
[----:B------:R-:W-:Y:S01]  /*158e0*/  F2FP.SATFINITE.E4M3.F32.PACK_AB_MERGE_C R7, RZ, R0, RZ ;  /* 0x00000000ff07723e */ /* 0x000fe200048070ff */
[----:B--2---:R-:W-:Y:S02]  /*158f0*/  FMUL R3, R227, UR20 ;  /* 0x00000014e3037c20 */ /* 0x004fe40008400000 */
[----:B------:R-:W2:Y:S01]  /*15900*/  LDL.LU R227, [R1+0xe4] ;  /* 0x0000e40001e37983 */ /* 0x000ea20000300800 */
        /* <DEDUP_REMOVED lines=10> */
[----:B------:R-:W-:Y:S04]  /*159b0*/  @!P4 STG.E.U8 desc[UR14][R32.64+0xa1], R11 ;  /* 0x0000a10b2000c986 */ /* 0x000fe8000c10110e */
[----:B------:R1:W-:Y:S01]  /*159c0*/  @!P6 STG.E.U8 desc[UR14][R30.64+0xa0], R5 ;  /* 0x0000a0051e00e986 */ /* 0x0003e2000c10110e */
[----:B0-----:R-:W-:Y:S01]  /*159d0*/  F2FP.SATFINITE.E4M3.F32.PACK_AB_MERGE_C R9, RZ, R2, RZ ;  /* 0x00000002ff09723e */ /* 0x001fe200048070ff */
[----:B---3--:R-:W-:Y:S01]  /*159e0*/  FMUL R2, R220, UR20 ;  /* 0x00000014dc027c20 */ /* 0x008fe20008400000 */
[----:B------:R-:W-:Y:S01]  /*159f0*/  ISETP.LT.OR P4, PT, R40, 0xaa, !P1 ;  /* 0x000000aa2800780c */ /* 0x000fe20004f81670 */
[----:B------:R0:W-:Y:S01]  /*15a00*/  @!P0 STG.E.U8 desc[UR14][R30.64+0xa1], R7 ;  /* 0x0000a1071e008986 */ /* 0x0001e2000c10110e */
[----:B-1----:R-:W-:Y:S01]  /*15a10*/  F2FP.SATFINITE.E4M3.F32.PACK_AB_MERGE_C R5, RZ, R0, RZ ;  /* 0x00000000ff05723e */ /* 0x002fe200048070ff */
[----:B------:R-:W-:-:S02]  /*15a20*/  FMUL R0, R221, UR20 ;  /* 0x00000014dd007c20 */ /* 0x000fc40008400000 */
[----:B------:R-:W3:Y:S01]  /*15a30*/  LDL.LU R221, [R1+0xec] ;  /* 0x0000ec0001dd7983 */ /* 0x000ee20000300800 */
[----:B------:R-:W-:-:S03]  /*15a40*/  ISETP.LT.OR P6, PT, R40, 0xa9, !P2 ;  /* 0x000000a92800780c */ /* 0x000fc600057c1670 */
[----:B------:R-:W3:Y:S01]  /*15a50*/  LDL.LU R220, [R1+0xf0] ;  /* 0x0000f00001dc7983 */ /* 0x000ee20000300800 */
[C---:B------:R-:W-:Y:S02]  /*15a60*/  ISETP.LT.OR P0, PT, R40.reuse, 0xaa, !P2 ;  /* 0x000000aa2800780c */ /* 0x040fe40005701670 */
[----:B0-----:R-:W-:Y:S01]  /*15a70*/  F2FP.SATFINITE.E4M3.F32.PACK_AB_MERGE_C R7, RZ, R0, RZ ;  /* 0x00000000ff07723e */ /* 0x001fe200048070ff */
[----:B------:R0:W-:Y:S01]  /*15a80*/  @!P5 STG.E.U8 desc[UR14][R32.64+0xa8], R9 ;  /* 0x0000a8092000d986 */ /* 0x0001e2000c10110e */
[----:B------:R-:W-:Y:S01]  /*15a90*/  ISETP.LT.OR P5, PT, R40, 0xb1, !P1 ;  /* 0x000000b12800780c */ /* 0x000fe20004fa1670 */
[----:B------:R-:W-:Y:S01]  /*15aa0*/  FMUL R0, R223, UR20 ;  /* 0x00000014df007c20 */ /* 0x000fe20008400000 */
[----:B------:R-:W-:Y:S01]  /*15ab0*/  F2FP.SATFINITE.E4M3.F32.PACK_AB_MERGE_C R11, RZ, R2, RZ ;  /* 0x00000002ff0b723e */ /* 0x000fe200048070ff */
[----:B------:R-:W-:Y:S01]  /*15ac0*/  FMUL R2, R222, UR20 ;  /* 0x00000014de027c20 */ /* 0x000fe20008400000 */
[----:B------:R-:W3:Y:S01]  /*15ad0*/  LDL.LU R223, [R1+0xf4] ;  /* 0x0000f40001df7983 */ /* 0x000ee20000300800 */
[----:B------:R-:W-:-:S03]  /*15ae0*/  F2FP.SATFINITE.E4M3.F32.PACK_AB_MERGE_C R13, RZ, R3, RZ ;  /* 0x00000003ff0d723e */ /* 0x000fc600048070ff */
[----:B------:R-:W3:Y:S01]  /*15af0*/  LDL.LU R222, [R1+0xf8] ;  /* 0x0000f80001de7983 */ /* 0x000ee20000300800 */
[----:B------:R-:W-:Y:S01]  /*15b00*/  FMUL R3, R225, UR20 ;  /* 0x00000014e1037c20 */ /* 0x000fe20008400000 */
[----:B0-----:R-:W-:Y:S02]  /*15b10*/  F2FP.SATFINITE.E4M3.F32.PACK_AB_MERGE_C R9, RZ, R0, RZ ;  /* 0x00000000ff09723e */ /* 0x001fe400048070ff */
[----:B------:R-:W3:Y:S04]  /*15b20*/  LDL.LU R225, [R1+0xfc] ;  /* 0x0000fc0001e17983 */ /* 0x000ee80000300800 */
[----:B------:R-:W-:Y:S01]  /*15b30*/  @!P4 STG.E.U8 desc[UR14][R32.64+0xa9], R13 ;  /* 0x0000a90d2000c986 */ /* 0x000fe2000c10110e */
[----:B------:R-:W-:-:S03]  /*15b40*/  FMUL R0, R224, UR20 ;  /* 0x00000014e0007c20 */ /* 0x000fc60008400000 */
[----:B------:R-:W3:Y:S04]  /*15b50*/  LDL.LU R224, [R1+0x100] ;  /* 0x0001000001e07983 */ /* 0x000ee80000300800 */
[----:B------:R0:W-:Y:S04]  /*15b60*/  @!P6 STG.E.U8 desc[UR14][R30.64+0xa8], R5 ;  /* 0x0000a8051e00e986 */ /* 0x0001e8000c10110e */
[----:B------:R-:W-:Y:S04]  /*15b70*/  @!P0 STG.E.U8 desc[UR14][R30.64+0xa9], R7 ;  /* 0x0000a9071e008986 */ /* 0x000fe8000c10110e */
[----:B------:R1:W-:Y:S01]  /*15b80*/  @!P5 STG.E.U8 desc[UR14][R32.64+0xb0], R11 ;  /* 0x0000b00b2000d986 */ /* 0x0003e2000c10110e */
[----:B0-----:R-:W-:-:S02]  /*15b90*/  F2FP.SATFINITE.E4M3.F32.PACK_AB_MERGE_C R5, RZ, R2, RZ ;  /* 0x00000002ff05723e */ /* 0x001fc400048070ff */
[----:B-1----:R-:W-:Y:S01]  /*15ba0*/  F2FP.SATFINITE.E4M3.F32.PACK_AB_MERGE_C R11, RZ, R0, RZ ;  /* 0x00000000ff0b723e */ /* 0x002fe200048070ff */
[----:B--2---:R-:W-:Y:S02]  /*15bb0*/  FMUL R2, R227, UR20 ;  /* 0x00000014e3027c20 */ /* 0x004fe40008400000 */
[----:B------:R-:W2:Y:S01]  /*15bc0*/  LDL.LU R227, [R1+0x104] ;  /* 0x0001040001e37983 */ /* 0x000ea20000300800 */
[----:B----4-:R-:W-:-:S03]  /*15bd0*/  FMUL R0, R226, UR20 ;  /* 0x00000014e2007c20 */ /* 0x010fc60008400000 */
[----:B------:R-:W4:Y:S01]  /*15be0*/  LDL.LU R226, [R1+0x108] ;  /* 0x0001080001e27983 */ /* 0x000f220000300800 */
[C---:B------:R-:W-:Y:S02]  /*15bf0*/  ISETP.LT.OR P4, PT, R40.reuse, 0xb2, !P1 ;  /* 0x000000b22800780c */ /* 0x040fe40004f81670 */
[C---:B------:R-:W-:Y:S02]  /*15c00*/  ISETP.LT.OR P0, PT, R40.reuse, 0xb2, !P2 ;  /* 0x000000b22800780c */ /* 0x040fe40005701670 */
[C---:B------:R-:W-:Y:S02]  /*15c10*/  ISETP.LT.OR P6, PT, R40.reuse, 0xb1, !P2 ;  /* 0x000000b12800780c */ /* 0x040fe400057c1670 */
[----:B------:R-:W-:Y:S02]  /*15c20*/  F2FP.SATFINITE.E4M3.F32.PACK_AB_MERGE_C R7, RZ, R3, RZ ;  /* 0x00000003ff07723e */ /* 0x000fe400048070ff */
[C---:B------:R-:W-:Y:S02]  /*15c30*/  ISETP.LT.OR P5, PT, R40.reuse, 0xb9, !P1 ;  /* 0x000000b92800780c */ /* 0x040fe40004fa1670 */
[----:B------:R-:W-:-:S03]  /*15c40*/  ISETP.LT.OR P1, PT, R40, 0xba, !P1 ;  /* 0x000000ba2800780c */ /* 0x000fc60004f21670 */
[----:B------:R0:W-:Y:S01]  /*15c50*/  @!P4 STG.E.U8 desc[UR14][R32.64+0xb1], R9 ;  /* 0x0000b1092000c986 */ /* 0x0001e2000c10110e */
[----:B------:R-:W-:-:S03]  /*15c60*/  F2FP.SATFINITE.E4M3.F32.PACK_AB_MERGE_C R13, RZ, R2, RZ ;  /* 0x00000002ff0d723e */ /* 0x000fc600048070ff */
[----:B------:R-:W-:Y:S01]  /*15c70*/  @!P0 STG.E.U8 desc[UR14][R30.64+0xb1], R7 ;  /* 0x0000b1071e008986 */ /* 0x000fe2000c10110e */
[----:B------:R-:W-:Y:S02]  /*15c80*/  ISETP.GE.AND P0, PT, R41, 0x81, PT ;  /* 0x000000812900780c */ /* 0x000fe40003f06270 */
[C---:B------:R-:W-:Y:S02]  /*15c90*/  ISETP.LT.OR P4, PT, R40.reuse, 0xb9, !P2 ;  /* 0x000000b92800780c */ /* 0x040fe40005781670 */
[----:B0-----:R-:W-:Y:S01]  /*15ca0*/  F2FP.SATFINITE.E4M3.F32.PACK_AB_MERGE_C R9, RZ, R0, RZ ;  /* 0x00000000ff09723e */ /* 0x001fe200048070ff */
[----:B------:R0:W-:Y:S01]  /*15cb0*/  @!P6 STG.E.U8 desc[UR14][R30.64+0xb0], R5 ;  /* 0x0000b0051e00e986 */ /* 0x0001e2000c10110e */
[C---:B------:R-:W-:Y:S02]  /*15cc0*/  ISETP.LT.OR P2, PT, R40.reuse, 0xba, !P2 ;  /* 0x000000ba2800780c */ /* 0x040fe40005741670 */
[----:B------:R-:W-:Y:S01]  /*15cd0*/  ISETP.LT.OR P6, PT, R40, 0x1, !P0 ;  /* 0x000000012800780c */ /* 0x000fe200047c1670 */
[----:B---3--:R-:W-:-:S02]  /*15ce0*/  FMUL R0, R221, UR20 ;  /* 0x00000014dd007c20 */ /* 0x008fc40008400000 */
[----:B------:R-:W3:Y:S01]  /*15cf0*/  LDL.LU R221, [R1+0x10c] ;  /* 0x00010c0001dd7983 */ /* 0x000ee20000300800 */
[----:B------:R-:W-:-:S03]  /*15d00*/  FMUL R2, R220, UR20 ;  /* 0x00000014dc027c20 */ /* 0x000fc60008400000 */
[----:B------:R-:W3:Y:S01]  /*15d10*/  LDL.LU R220, [R1+0x110] ;  /* 0x0001100001dc7983 */ /* 0x000ee20000300800 */
[----:B0-----:R-:W-:Y:S01]  /*15d20*/  F2FP.SATFINITE.E4M3.F32.PACK_AB_MERGE_C R5, RZ, R0, RZ ;  /* 0x00000000ff05723e */ /* 0x001fe200048070ff */
[----:B------:R-:W-:Y:S02]  /*15d30*/  FMUL R3, R223, UR20 ;  /* 0x00000014df037c20 */ /* 0x000fe40008400000 */
[----:B------:R-:W3:Y:S01]  /*15d40*/  LDL.LU R223, [R1+0x114] ;  /* 0x0001140001df7983 */ /* 0x000ee20000300800 */
[----:B------:R-:W-:-:S03]  /*15d50*/  FMUL R0, R222, UR20 ;  /* 0x00000014de007c20 */ /* 0x000fc60008400000 */
[----:B------:R-:W3:Y:S01]  /*15d60*/  LDL.LU R222, [R1+0x118] ;  /* 0x0001180001de7983 */ /* 0x000ee20000300800 */
[----:B------:R-:W-:Y:S01]  /*15d70*/  F2FP.SATFINITE.E4M3.F32.PACK_AB_MERGE_C R7, RZ, R2, RZ ;  /* 0x00000002ff07723e */ /* 0x000fe200048070ff */
[----:B------:R-:W-:Y:S02]  /*15d80*/  FMUL R2, R225, UR20 ;  /* 0x00000014e1027c20 */ /* 0x000fe40008400000 */
[----:B------:R0:W-:Y:S04]  /*15d90*/  @!P1 STG.E.U8 desc[UR14][R32.64+0xb9], R13 ;  /* 0x0000b90d20009986 */ /* 0x0001e8000c10110e */
[----:B------:R-:W3:Y:S04]  /*15da0*/  LDL.LU R225, [R1+0x11c] ;  /* 0x00011c0001e17983 */ /* 0x000ee80000300800 */
[----:B------:R1:W-:Y:S01]  /*15db0*/  @!P5 STG.E.U8 desc[UR14][R32.64+0xb8], R11 ;  /* 0x0000b80b2000d986 */ /* 0x0003e2000c10110e */
[----:B0-----:R-:W-:Y:S01]  /*15dc0*/  F2FP.SATFINITE.E4M3.F32.PACK_AB_MERGE_C R13, RZ, R0, RZ ;  /* 0x00000000ff0d723e */ /* 0x001fe200048070ff */
[----:B------:R-:W-:-:S02]  /*15dd0*/  FMUL R0, R224, UR20 ;  /* 0x00000014e0007c20 */ /* 0x000fc40008400000 */
[----:B------:R-:W3:Y:S04]  /*15de0*/  LDL.LU R224, [R1+0x120] ;  /* 0x0001200001e07983 */ /* 0x000ee80000300800 */
[----:B------:R-:W-:Y:S01]  /*15df0*/  @!P4 STG.E.U8 desc[UR14][R30.64+0xb8], R9 ;  /* 0x0000b8091e00c986 */ /* 0x000fe2000c10110e */
[----:B-1----:R-:W-:-:S03]  /*15e00*/  F2FP.SATFINITE.E4M3.F32.PACK_AB_MERGE_C R11, RZ, R3, RZ ;  /* 0x00000003ff0b723e */ /* 0x002fc600048070ff */
[----:B------:R-:W-:Y:S04]  /*15e10*/  @!P2 STG.E.U8 desc[UR14][R30.64+0xb9], R5 ;  /* 0x0000b9051e00a986 */ /* 0x000fe8000c10110e */
[----:B------:R0:W-:Y:S02]  /*15e20*/  @!P6 STG.E.U8 desc[UR14][R26.64], R7 ;  /* 0x000000071a00e986 */ /* 0x0001e4000c10110e */
[----:B0-----:R-:W-:Y:S01]  /*15e30*/  F2FP.SATFINITE.E4M3.F32.PACK_AB_MERGE_C R7, RZ, R0, RZ ;  /* 0x00000000ff07723e */ /* 0x001fe200048070ff */
[----:B--2---:R-:W-:Y:S02]  /*15e40*/  FMUL R3, R227, UR20 ;  /* 0x00000014e3037c20 */ /* 0x004fe40008400000 */
[----:B------:R-:W2:Y:S01]  /*15e50*/  LDL.LU R227, [R1+0x124] ;  /* 0x0001240001e37983 */ /* 0x000ea20000300800 */
[----:B----4-:R-:W-:-:S03]  /*15e60*/  FMUL R0, R226, UR20 ;  /* 0x00000014e2007c20 */ /* 0x010fc60008400000 */
[----:B------:R-:W4:Y:S01]  /*15e70*/  LDL.LU R226, [R1+0x128] ;  /* 0x0001280001e27983 */ /* 0x000f220000300800 */
[----:B------:R-:W-:Y:S02]  /*15e80*/  ISETP.LT.OR P5, PT, R40, 0x2, !P0 ;  /* 0x000000022800780c */ /* 0x000fe400047a1670 */
[----:B------:R-:W-:-:S04]  /*15e90*/  ISETP.GE.AND P1, PT, R41, 0x89, PT ;  /* 0x000000892900780c */ /* 0x000fc80003f26270 */
[C---:B------:R-:W-:Y:S02]  /*15ea0*/  ISETP.LT.OR P6, PT, R40.reuse, 0x2, !P1 ;  /* 0x000000022800780c */ /* 0x040fe40004fc1670 */
[----:B------:R-:W-:Y:S02]  /*15eb0*/  ISETP.LT.OR P4, PT, R40, 0x1, !P1 ;  /* 0x000000012800780c */ /* 0x000fe40004f81670 */
[----:B------:R-:W-:-:S03]  /*15ec0*/  F2FP.SATFINITE.E4M3.F32.PACK_AB_MERGE_C R5, RZ, R2, RZ ;  /* 0x00000002ff05723e */ /* 0x000fc600048070ff */
[----:B------:R0:W-:Y:S01]  /*15ed0*/  @!P5 STG.E.U8 desc[UR14][R26.64+0x1], R11 ;  /* 0x0000010b1a00d986 */ /* 0x0001e2000c10110e */
[C---:B------:R-:W-:Y:S02]  /*15ee0*/  ISETP.LT.OR P5, PT, R40.reuse, 0x9, !P0 ;  /* 0x000000092800780c */ /* 0x040fe400047a1670 */
[C---:B------:R-:W-:Y:S02]  /*15ef0*/  ISETP.LT.OR P2, PT, R40.reuse, 0xa, !P0 ;  /* 0x0000000a2800780c */ /* 0x040fe40004741670 */
[----:B------:R-:W-:Y:S01]  /*15f00*/  F2FP.SATFINITE.E4M3.F32.PACK_AB_MERGE_C R9, RZ, R3, RZ ;  /* 0x00000003ff09723e */ /* 0x000fe200048070ff */
[----:B------:R1:W-:Y:S01]  /*15f10*/  @!P6 STG.E.U8 desc[UR14][R28.64+0x1], R5 ;  /* 0x000001051c00e986 */ /* 0x0003e2000c10110e */
[----:B0-----:R-:W-:Y:S02]  /*15f20*/  F2FP.SATFINITE.E4M3.F32.PACK_AB_MERGE_C R11, RZ, R0, RZ ;  /* 0x00000000ff0b723e */ /* 0x001fe400048070ff */
[----:B------:R-:W-:Y:S01]  /*15f30*/  ISETP.LT.OR P6, PT, R40, 0xa, !P1 ;  /* 0x0000000a2800780c */ /* 0x000fe20004fc1670 */
[----:B---3--:R-:W-:-:S02]  /*15f40*/  FMUL R0, R221, UR20 ;  /* 0x00000014dd007c20 */ /* 0x008fc40008400000 */
[----:B------:R-:W3:Y:S01]  /*15f50*/  LDL.LU R221, [R1+0x12c] ;  /* 0x00012c0001dd7983 */ /* 0x000ee20000300800 */
[----:B------:R-:W-:-:S03]  /*15f60*/  FMUL R2, R220, UR20 ;  /* 0x00000014dc027c20 */ /* 0x000fc60008400000 */
[----:B------:R-:W3:Y:S01]  /*15f70*/  LDL.LU R220, [R1+0x130] ;  /* 0x0001300001dc7983 */ /* 0x000ee20000300800 */
[----:B-1----:R-:W-:Y:S01]  /*15f80*/  F2FP.SATFINITE.E4M3.F32.PACK_AB_MERGE_C R5, RZ, R0, RZ ;  /* 0x00000000ff05723e */ /* 0x002fe200048070ff */
[----:B------:R-:W-:Y:S02]  /*15f90*/  FMUL R3, R223, UR20 ;  /* 0x00000014df037c20 */ /* 0x000fe40008400000 */
[----:B------:R-:W3:Y:S01]  /*15fa0*/  LDL.LU R223, [R1+0x134] ;  /* 0x0001340001df7983 */ /* 0x000ee20000300800 */
[----:B------:R-:W-:-:S03]  /*15fb0*/  FMUL R4, R222, UR20 ;  /* 0x00000014de047c20 */ /* 0x000fc60008400000 */
[----:B------:R-:W3:Y:S04]  /*15fc0*/  LDL.LU R222, [R1+0x138] ;  /* 0x0001380001de7983 */ /* 0x000ee80000300800 */
[----:B------:R-:W-:Y:S01]  /*15fd0*/  @!P4 STG.E.U8 desc[UR14][R28.64], R13 ;  /* 0x0000000d1c00c986 */ /* 0x000fe2000c10110e */
[----:B------:R-:W-:-:S03]  /*15fe0*/  FMUL R0, R225, UR20 ;  /* 0x00000014e1007c20 */ /* 0x000fc60008400000 */
[----:B------:R0:W-:Y:S04]  /*15ff0*/  @!P5 STG.E.U8 desc[UR14][R26.64+0x8], R7 ;  /* 0x000008071a00d986 */ /* 0x0001e8000c10110e */
[----:B------:R-:W3:Y:S04]  /*16000*/  LDL.LU R225, [R1+0x13c] ;  /* 0x00013c0001e17983 */ /* 0x000ee80000300800 */
[----:B------:R1:W-:Y:S01]  /*16010*/  @!P2 STG.E.U8 desc[UR14][R26.64+0x9], R9 ;  /* 0x000009091a00a986 */ /* 0x0003e2000c10110e */
[----:B0-----:R-:W-:Y:S01]  /*16020*/  F2FP.SATFINITE.E4M3.F32.PACK_AB_MERGE_C R7, RZ, R2, RZ ;  /* 0x00000002ff07723e */ /* 0x001fe200048070ff */
[----:B------:R-:W-:-:S02]  /*16030*/  FMUL R2, R224, UR20 ;  /* 0x00000014e0027c20 */ /* 0x000fc40008400000 */
[----:B------:R-:W3:Y:S04]  /*16040*/  LDL.LU R224, [R1+0x140] ;  /* 0x0001400001e07983 */ /* 0x000ee80000300800 */
[----:B------:R0:W-:Y:S01]  /*16050*/  @!P6 STG.E.U8 desc[UR14][R28.64+0x9], R5 ;  /* 0x000009051c00e986 */ /* 0x0001e2000c10110e */
[----:B-1----:R-:W-:Y:S02]  /*16060*/  F2FP.SATFINITE.E4M3.F32.PACK_AB_MERGE_C R9, RZ, R3, RZ ;  /* 0x00000003ff09723e */ /* 0x002fe400048070ff */
[----:B0-----:R-:W-:Y:S01]  /*16070*/  F2FP.SATFINITE.E4M3.F32.PACK_AB_MERGE_C R5, RZ, R0, RZ ;  /* 0x00000000ff05723e */ /* 0x001fe200048070ff */
        /* <DEDUP_REMOVED lines=10> */
[----:B------:R1:W-:Y:S01]  /*16120*/  @!P5 STG.E.U8 desc[UR14][R26.64+0x10], R7 ;  /* 0x000010071a00d986 */ /* 0x0003e2000c10110e */
[----:B------:R-:W-:Y:S02]  /*16130*/  ISETP.LT.OR P5, PT, R40, 0x19, !P0 ;  /* 0x000000192800780c */ /* 0x000fe400047a1670 */
[----:B------:R-:W-:Y:S01]  /*16140*/  F2FP.SATFINITE.E4M3.F32.PACK_AB_MERGE_C R13, RZ, R4, RZ ;  /* 0x00000004ff0d723e */ /* 0x000fe200048070ff */
[----:B------:R3:W-:Y:S01]  /*16150*/  @!P2 STG.E.U8 desc[UR14][R26.64+0x11], R9 ;  /* 0x000011091a00a986 */ /* 0x0007e2000c10110e */
[----:B0-----:R-:W-:Y:S02]  /*16160*/  F2FP.SATFINITE.E4M3.F32.PACK_AB_MERGE_C R11, RZ, R0, RZ ;  /* 0x00000000ff0b723e */ /* 0x001fe400048070ff */
[----:B-1----:R-:W-:-:S03]  /*16170*/  F2FP.SATFINITE.E4M3.F32.PACK_AB_MERGE_C R7, RZ, R2, RZ ;  /* 0x00000002ff07723e */ /* 0x002fc600048070ff */
[----:B------:R-:W-:Y:S01]  /*16180*/  @!P4 STG.E.U8 desc[UR14][R28.64+0x10], R13 ;  /* 0x0000100d1c00c986 */ /* 0x000fe2000c10110e */
[----:B------:R-:W-:Y:S02]  /*16190*/  ISETP.LT.OR P2, PT, R40, 0x1a, !P0 ;  /* 0x0000001a2800780c */ /* 0x000fe40004741670 */
[----:B---3--:R-:W-:Y:S01]  /*161a0*/  F2FP.SATFINITE.E4M3.F32.PACK_AB_MERGE_C R9, RZ, R3, RZ ;  /* 0x00000003ff09723e */ /* 0x008fe200048070ff */
[----:B------:R-:W-:Y:S01]  /*161b0*/  @!P6 STG.E.U8 desc[UR14][R28.64+0x11], R5 ;  /* 0x000011051c00e986 */ /* 0x000fe2000c10110e */
[----:B------:R-:W-:-:S03]  /*161c0*/  FMUL R2, R221, UR20 ;  /* 0x00000014dd027c20 */ /* 0x000fc60008400000 */
[----:B------:R-:W3:Y:S01]  /*161d0*/  LDL.LU R221, [R1+0x14c] ;  /* 0x00014c0001dd7983 */ /* 0x000ee20000300800 */
[----:B------:R-:W-:-:S03]  /*161e0*/  FMUL R0, R220, UR20 ;  /* 0x00000014dc007c20 */ /* 0x000fc60008400000 */
[----:B------:R-:W3:Y:S04]  /*161f0*/  LDL.LU R220, [R1+0x150] ;  /* 0x0001500001dc7983 */ /* 0x000ee80000300800 */
[----:B------:R0:W-:Y:S01]  /*16200*/  @!P5 STG.E.U8 desc[UR14][R26.64+0x18], R7 ;  /* 0x000018071a00d986 */ /* 0x0001e2000c10110e */
[----:B------:R-:W-:-:S03]  /*16210*/  FMUL R3, R223, UR20 ;  /* 0x00000014df037c20 */ /* 0x000fc60008400000 */
[----:B------:R-:W3:Y:S01]  /*16220*/  LDL.LU R223, [R1+0x154] ;  /* 0x0001540001df7983 */ /* 0x000ee20000300800 */
[----:B0-----:R-:W-:Y:S01]  /*16230*/  F2FP.SATFINITE.E4M3.F32.PACK_AB_MERGE_C R7, RZ, R0, RZ ;  /* 0x00000000ff07723e */ /* 0x001fe200048070ff */
[----:B------:R-:W-:Y:S02]  /*16240*/  FMUL R0, R222, UR20 ;  /* 0x00000014de007c20 */ /* 0x000fe40008400000 */
[----:B------:R-:W3:Y:S01]  /*16250*/  LDL.LU R222, [R1+0x158] ;  /* 0x0001580001de7983 */ /* 0x000ee20000300800 */
[----:B------:R-:W-:Y:S02]  /*16260*/  F2FP.SATFINITE.E4M3.F32.PACK_AB_MERGE_C R5, RZ, R2, RZ ;  /* 0x00000002ff05723e */ /* 0x000fe400048070ff */
[----:B------:R-:W-:Y:S01]  /*16270*/  F2FP.SATFINITE.E4M3.F32.PACK_AB_MERGE_C R13, RZ, R0, RZ ;  /* 0x00000000ff0d723e */ /* 0x000fe200048070ff */
[----:B------:R-:W-:Y:S02]  /*16280*/  FMUL R0, R225, UR20 ;  /* 0x00000014e1007c20 */ /* 0x000fe40008400000 */
[----:B------:R-:W3:Y:S04]  /*16290*/  LDL.LU R225, [R1+0x15c] ;  /* 0x00015c0001e17983 */ /* 0x000ee80000300800 */
[----:B------:R0:W-:Y:S01]  /*162a0*/  @!P2 STG.E.U8 desc[UR14][R26.64+0x19], R9 ;  /* 0x000019091a00a986 */ /* 0x0001e2000c10110e */
[----:B------:R-:W-:-:S03]  /*162b0*/  FMUL R2, R224, UR20 ;  /* 0x00000014e0027c20 */ /* 0x000fc60008400000 */
[----:B------:R-:W3:Y:S01]  /*162c0*/  LDL.LU R224, [R1+0x160] ;  /* 0x0001600001e07983 */ /* 0x000ee20000300800 */
        /* <DEDUP_REMOVED lines=14> */
[----:B------:R-:W-:-:S03]  /*163b0*/  ISETP.LT.OR P5, PT, R40, 0x29, !P0 ;  /* 0x000000292800780c */ /* 0x000fc600047a1670 */
[----:B------:R3:W-:Y:S01]  /*163c0*/  @!P2 STG.E.U8 desc[UR14][R26.64+0x21], R9 ;  /* 0x000021091a00a986 */ /* 0x0007e2000c10110e */
[----:B0-----:R-:W-:Y:S02]  /*163d0*/  F2FP.SATFINITE.E4M3.F32.PACK_AB_MERGE_C R5, RZ, R0, RZ ;  /* 0x00000000ff05723e */ /* 0x001fe400048070ff */
[----:B-1----:R-:W-:Y:S01]  /*163e0*/  F2FP.SATFINITE.E4M3.F32.PACK_AB_MERGE_C R7, RZ, R2, RZ ;  /* 0x00000002ff07723e */ /* 0x002fe200048070ff */
[----:B------:R-:W-:Y:S01]  /*163f0*/  @!P4 STG.E.U8 desc[UR14][R28.64+0x20], R13 ;  /* 0x0000200d1c00c986 */ /* 0x000fe2000c10110e */
[----:B------:R-:W-:Y:S01]  /*16400*/  ISETP.LT.OR P2, PT, R40, 0x2a, !P0 ;  /* 0x0000002a2800780c */ /* 0x000fe20004741670 */
[----:B---3--:R-:W-:Y:S02]  /*16410*/  FMUL R0, R221, UR20 ;  /* 0x00000014dd007c20 */ /* 0x008fe40008400000 */
[----:B------:R-:W3:Y:S01]  /*16420*/  LDL.LU R221, [R1+0x16c] ;  /* 0x00016c0001dd7983 */ /* 0x000ee20000300800 */
[----:B------:R-:W-:-:S03]  /*16430*/  FMUL R2, R220, UR20 ;  /* 0x00000014dc027c20 */ /* 0x000fc60008400000 */
[----:B------:R-:W3:Y:S01]  /*16440*/  LDL.LU R220, [R1+0x170] ;  /* 0x0001700001dc7983 */ /* 0x000ee20000300800 */
[----:B------:R-:W-:-:S03]  /*16450*/  ISETP.LT.OR P4, PT, R40, 0x29, !P1 ;  /* 0x000000292800780c */ /* 0x000fc60004f81670 */
[----:B------:R0:W-:Y:S01]  /*16460*/  @!P6 STG.E.U8 desc[UR14][R28.64+0x21], R5 ;  /* 0x000021051c00e986 */ /* 0x0001e2000c10110e */
[C---:B------:R-:W-:Y:S02]  /*16470*/  ISETP.LT.OR P6, PT, R40.reuse, 0x2a, !P1 ;  /* 0x0000002a2800780c */ /* 0x040fe40004fc1670 */
[----:B------:R-:W-:Y:S01]  /*16480*/  F2FP.SATFINITE.E4M3.F32.PACK_AB_MERGE_C R9, RZ, R3, RZ ;  /* 0x00000003ff09723e */ /* 0x000fe200048070ff */
[----:B------:R1:W-:Y:S01]  /*16490*/  @!P5 STG.E.U8 desc[UR14][R26.64+0x28], R7 ;  /* 0x000028071a00d986 */ /* 0x0003e2000c10110e */
[----:B------:R-:W-:Y:S01]  /*164a0*/  ISETP.LT.OR P5, PT, R40, 0x31, !P0 ;  /* 0x000000312800780c */ /* 0x000fe200047a1670 */
[----:B------:R-:W-:Y:S02]  /*164b0*/  FMUL R3, R223, UR20 ;  /* 0x00000014df037c20 */ /* 0x000fe40008400000 */
[----:B------:R-:W3:Y:S01]  /*164c0*/  LDL.LU R223, [R1+0x174] ;  /* 0x0001740001df7983 */ /* 0x000ee20000300800 */
[----:B0-----:R-:W-:Y:S01]  /*164d0*/  F2FP.SATFINITE.E4M3.F32.PACK_AB_MERGE_C R5, RZ, R0, RZ ;  /* 0x00000000ff05723e */ /* 0x001fe200048070ff */
[----:B------:R-:W-:-:S02]  /*164e0*/  FMUL R0, R222, UR20 ;  /* 0x00000014de007c20 */ /* 0x000fc40008400000 */
[----:B------:R-:W3:Y:S01]  /*164f0*/  LDL.LU R222, [R1+0x178] ;  /* 0x0001780001de7983 */ /* 0x000ee20000300800 */
[----:B------:R-:W-:Y:S02]  /*16500*/  F2FP.SATFINITE.E4M3.F32.PACK_AB_MERGE_C R11, RZ, R4, RZ ;  /* 0x00000004ff0b723e */ /* 0x000fe400048070ff */
[----:B-1----:R-:W-:Y:S01]  /*16510*/  F2FP.SATFINITE.E4M3.F32.PACK_AB_MERGE_C R7, RZ, R2, RZ ;  /* 0x00000002ff07723e */ /* 0x002fe200048070ff */
[----:B------:R-:W-:Y:S01]  /*16520*/  FMUL R2, R225, UR20 ;  /* 0x00000014e1027c20 */ /* 0x000fe20008400000 */
[----:B------:R-:W-:Y:S01]  /*16530*/  F2FP.SATFINITE.E4M3.F32.PACK_AB_MERGE_C R13, RZ, R0, RZ ;  /* 0x00000000ff0d723e */ /* 0x000fe200048070ff */
[----:B------:R-:W3:Y:S04]  /*16540*/  LDL.LU R225, [R1+0x17c] ;  /* 0x00017c0001e17983 */ /* 0x000ee80000300800 */
[----:B------:R0:W-:Y:S01]  /*16550*/  @!P2 STG.E.U8 desc[UR14][R26.64+0x29], R9 ;  /* 0x000029091a00a986 */ /* 0x0001e2000c10110e */
[----:B------:R-:W-:-:S03]  /*16560*/  FMUL R0, R224, UR20 ;  /* 0x00000014e0007c20 */ /* 0x000fc60008400000 */
[----:B------:R-:W3:Y:S04]  /*16570*/  LDL.LU R224, [R1+0x180] ;  /* 0x0001800001e07983 */ /* 0x000ee80000300800 */
[----:B------:R-:W-:Y:S01]  /*16580*/  @!P4 STG.E.U8 desc[UR14][R28.64+0x28], R11 ;  /* 0x0000280b1c00c986 */ /* 0x000fe2000c10110e */
[----:B0-----:R-:W-:-:S03]  /*16590*/  F2FP.SATFINITE.E4M3.F32.PACK_AB_MERGE_C R9, RZ, R3, RZ ;  /* 0x00000003ff09723e */ /* 0x001fc600048070ff */
[----:B------:R-:W-:Y:S04]  /*165a0*/  @!P6 STG.E.U8 desc[UR14][R28.64+0x29], R5 ;  /* 0x000029051c00e986 */ /* 0x000fe8000c10110e */
[----:B------:R0:W-:Y:S02]  /*165b0*/  @!P5 STG.E.U8 desc[UR14][R26.64+0x30], R7 ;  /* 0x000030071a00d986 */ /* 0x0001e4000c10110e */
        /* <DEDUP_REMOVED lines=8> */
[----:B------:R-:W-:Y:S02]  /*16640*/  ISETP.LT.OR P5, PT, R40, 0x39, !P0 ;  /* 0x000000392800780c */ /* 0x000fe400047a1670 */
[----:B------:R-:W-:Y:S02]  /*16650*/  F2FP.SATFINITE.E4M3.F32.PACK_AB_MERGE_C R5, RZ, R2, RZ ;  /* 0x00000002ff05723e */ /* 0x000fe400048070ff */
[----:B------:R-:W-:-:S03]  /*16660*/  F2FP.SATFINITE.E4M3.F32.PACK_AB_MERGE_C R11, RZ, R0, RZ ;  /* 0x00000000ff0b723e */ /* 0x000fc600048070ff */
[----:B------:R0:W-:Y:S01]  /*16670*/  @!P2 STG.E.U8 desc[UR14][R26.64+0x31], R9 ;  /* 0x000031091a00a986 */ /* 0x0001e2000c10110e */
[----:B------:R-:W-:-:S03]  /*16680*/  ISETP.LT.OR P2, PT, R40, 0x3a, !P0 ;  /* 0x0000003a2800780c */ /* 0x000fc60004741670 */
[----:B------:R1:W-:Y:S01]  /*16690*/  @!P6 STG.E.U8 desc[UR14][R28.64+0x31], R5 ;  /* 0x000031051c00e986 */ /* 0x0003e2000c10110e */
[----:B------:R-:W-:Y:S02]  /*166a0*/  ISETP.LT.OR P6, PT, R40, 0x3a, !P1 ;  /* 0x0000003a2800780c */ /* 0x000fe40004fc1670 */
[----:B0-----:R-:W-:Y:S01]  /*166b0*/  F2FP.SATFINITE.E4M3.F32.PACK_AB_MERGE_C R9, RZ, R3, RZ ;  /* 0x00000003ff09723e */ /* 0x001fe200048070ff */
[----:B------:R-:W-:Y:S01]  /*166c0*/  @!P4 STG.E.U8 desc[UR14][R28.64+0x30], R13 ;  /* 0x0000300d1c00c986 */ /* 0x000fe2000c10110e */
[----:B---3--:R-:W-:-:S03]  /*166d0*/  FMUL R0, R221, UR20 ;  /* 0x00000014dd007c20 */ /* 0x008fc60008400000 */
[----:B------:R-:W3:Y:S01]  /*166e0*/  LDL.LU R221, [R1+0x18c] ;  /* 0x00018c0001dd7983 */ /* 0x000ee20000300800 */
[----:B------:R-:W-:-:S03]  /*166f0*/  FMUL R2, R220, UR20 ;  /* 0x00000014dc027c20 */ /* 0x000fc60008400000 */
[----:B------:R-:W3:Y:S01]  /*16700*/  LDL.LU R220, [R1+0x190] ;  /* 0x0001900001dc7983 */ /* 0x000ee20000300800 */
[----:B-1----:R-:W-:-:S03]  /*16710*/  F2FP.SATFINITE.E4M3.F32.PACK_AB_MERGE_C R5, RZ, R0, RZ ;  /* 0x00000000ff05723e */ /* 0x002fc600048070ff */
[----:B------:R0:W-:Y:S01]  /*16720*/  @!P5 STG.E.U8 desc[UR14][R26.64+0x38], R7 ;  /* 0x000038071a00d986 */ /* 0x0001e2000c10110e */
[----:B------:R-:W-:-:S03]  /*16730*/  FMUL R3, R223, UR20 ;  /* 0x00000014df037c20 */ /* 0x000fc60008400000 */
[----:B------:R-:W3:Y:S01]  /*16740*/  LDL.LU R223, [R1+0x194] ;  /* 0x0001940001df7983 */ /* 0x000ee20000300800 */
[----:B------:R-:W-:-:S03]  /*16750*/  FMUL R4, R222, UR20 ;  /* 0x00000014de047c20 */ /* 0x000fc60008400000 */
[----:B------:R-:W3:Y:S01]  /*16760*/  LDL.LU R222, [R1+0x198] ;  /* 0x0001980001de7983 */ /* 0x000ee20000300800 */
[----:B0-----:R-:W-:Y:S01]  /*16770*/  F2FP.SATFINITE.E4M3.F32.PACK_AB_MERGE_C R7, RZ, R2, RZ ;  /* 0x00000002ff07723e */ /* 0x001fe200048070ff */
[----:B------:R-:W-:Y:S02]  /*16780*/  FMUL R0, R225, UR20 ;  /* 0x00000014e1007c20 */ /* 0x000fe40008400000 */
[----:B------:R-:W3:Y:S04]  /*16790*/  LDL.LU R225, [R1+0x19c] ;  /* 0x00019c0001e17983 */ /* 0x000ee80000300800 */
[----:B------:R0:W-:Y:S01]  /*167a0*/  @!P2 STG.E.U8 desc[UR14][R26.64+0x39], R9 ;  /* 0x000039091a00a986 */ /* 0x0001e2000c10110e */
[----:B------:R-:W-:-:S03]  /*167b0*/  FMUL R2, R224, UR20 ;  /* 0x00000014e0027c20 */ /* 0x000fc60008400000 */
[----:B------:R-:W3:Y:S04]  /*167c0*/  LDL.LU R224, [R1+0x1a0] ;  /* 0x0001a00001e07983 */ /* 0x000ee80000300800 */
[----:B------:R1:W-:Y:S01]  /*167d0*/  @!P6 STG.E.U8 desc[UR14][R28.64+0x39], R5 ;  /* 0x000039051c00e986 */ /* 0x0003e2000c10110e */
[----:B0-----:R-:W-:Y:S02]  /*167e0*/  F2FP.SATFINITE.E4M3.F32.PACK_AB_MERGE_C R9, RZ, R3, RZ ;  /* 0x00000003ff09723e */ /* 0x001fe400048070ff */
        /* <DEDUP_REMOVED lines=138> */
[----:B------:R-:W-:-:S03]  /*17090*/  ISETP.LT.OR P2, PT, R40, 0x7a, !P0 ;  /* 0x0000007a2800780c */ /* 0x000fc60004741670 */
[----:B------:R-:W-:Y:S01]  /*170a0*/  @!P6 STG.E.U8 desc[UR14][R28.64+0x71], R5 ;  /* 0x000071051c00e986 */ /* 0x000fe2000c10110e */
[----:B---3--:R-:W-:-:S03]  /*170b0*/  FMUL R2, R221, UR20 ;  /* 0x00000014dd027c20 */ /* 0x008fc60008400000 */
[----:B------:R-:W3:Y:S01]  /*170c0*/  LDL.LU R221, [R1+0x20c] ;  /* 0x00020c0001dd7983 */ /* 0x000ee20000300800 */
[----:B------:R-:W-:Y:S01]  /*170d0*/  FMUL R0, R220, UR20 ;  /* 0x00000014dc007c20 */ /* 0x000fe20008400000 */
[----:B------:R-:W-:Y:S02]  /*170e0*/  F2FP.SATFINITE.E4M3.F32.PACK_AB_MERGE_C R9, RZ, R3, RZ ;  /* 0x00000003ff09723e */ /* 0x000fe400048070ff */
[----:B------:R0:W-:Y:S04]  /*170f0*/  @!P5 STG.E.U8 desc[UR14][R26.64+0x78], R7 ;  /* 0x000078071a00d986 */ /* 0x0001e8000c10110e */
[----:B------:R-:W3:Y:S01]  /*17100*/  LDL.LU R220, [R1+0x210] ;  /* 0x0002100001dc7983 */ /* 0x000ee20000300800 */
[----:B------:R-:W-:Y:S01]  /*17110*/  FMUL R3, R223, UR20 ;  /* 0x00000014df037c20 */ /* 0x000fe20008400000 */
[----:B0-----:R-:W-:-:S02]  /*17120*/  F2FP.SATFINITE.E4M3.F32.PACK_AB_MERGE_C R7, RZ, R0, RZ ;  /* 0x00000000ff07723e */ /* 0x001fc400048070ff */
[----:B------:R-:W3:Y:S01]  /*17130*/  LDL.LU R223, [R1+0x214] ;  /* 0x0002140001df7983 */ /* 0x000ee20000300800 */
[----:B------:R-:W-:-:S03]  /*17140*/  FMUL R0, R222, UR20 ;  /* 0x00000014de007c20 */ /* 0x000fc60008400000 */
        /* <DEDUP_REMOVED lines=23> */
[----:B------:R-:W-:Y:S01]  /*172c0*/  @!P2 STG.E.U8 desc[UR14][R26.64+0x81], R9 ;  /* 0x000081091a00a986 */ /* 0x000fe2000c10110e */
[----:B0-----:R-:W-:Y:S02]  /*172d0*/  F2FP.SATFINITE.E4M3.F32.PACK_AB_MERGE_C R5, RZ, R0, RZ ;  /* 0x00000000ff05723e */ /* 0x001fe400048070ff */
[----:B-1----:R-:W-:Y:S01]  /*172e0*/  F2FP.SATFINITE.E4M3.F32.PACK_AB_MERGE_C R7, RZ, R2, RZ ;  /* 0x00000002ff07723e */ /* 0x002fe200048070ff */
[----:B------:R-:W-:Y:S01]  /*172f0*/  @!P4 STG.E.U8 desc[UR14][R28.64+0x80], R13 ;  /* 0x0000800d1c00c986 */ /* 0x000fe2000c10110e */
[C---:B------:R-:W-:Y:S01]  /*17300*/  ISETP.LT.OR P2, PT, R40.reuse, 0x8a, !P0 ;  /* 0x0000008a2800780c */ /* 0x040fe20004741670 */
[----:B---3--:R-:W-:Y:S02]  /*17310*/  FMUL R0, R221, UR20 ;  /* 0x00000014dd007c20 */ /* 0x008fe40008400000 */
[----:B------:R0:W-:Y:S01]  /*17320*/  @!P6 STG.E.U8 desc[UR14][R28.64+0x81], R5 ;  /* 0x000081051c00e986 */ /* 0x0001e2000c10110e */
[C---:B------:R-:W-:Y:S02]  /*17330*/  ISETP.LT.OR P4, PT, R40.reuse, 0x89, !P1 ;  /* 0x000000892800780c */ /* 0x040fe40004f81670 */
[C---:B------:R-:W-:Y:S01]  /*17340*/  ISETP.LT.OR P6, PT, R40.reuse, 0x8a, !P1 ;  /* 0x0000008a2800780c */ /* 0x040fe20004fc1670 */
[----:B------:R1:W-:Y:S01]  /*17350*/  @!P5 STG.E.U8 desc[UR14][R26.64+0x88], R7 ;  /* 0x000088071a00d986 */ /* 0x0003e2000c10110e */
[----:B------:R-:W-:Y:S01]  /*17360*/  ISETP.LT.OR P5, PT, R40, 0x91, !P0 ;  /* 0x000000912800780c */ /* 0x000fe200047a1670 */
[----:B------:R-:W-:-:S02]  /*17370*/  FMUL R2, R220, UR20 ;  /* 0x00000014dc027c20 */ /* 0x000fc40008400000 */
[----:B------:R-:W3:Y:S04]  /*17380*/  LDL.LU R221, [R1+0x22c] ;  /* 0x00022c0001dd7983 */ /* 0x000ee80000300800 */
[----:B------:R-:W3:Y:S01]  /*17390*/  LDL.LU R220, [R1+0x230] ;  /* 0x0002300001dc7983 */ /* 0x000ee20000300800 */
[----:B0-----:R-:W-:Y:S02]  /*173a0*/  F2FP.SATFINITE.E4M3.F32.PACK_AB_MERGE_C R5, RZ, R0, RZ ;  /* 0x00000000ff05723e */ /* 0x001fe400048070ff */
[----:B------:R-:W-:Y:S01]  /*173b0*/  F2FP.SATFINITE.E4M3.F32.PACK_AB_MERGE_C R9, RZ, R3, RZ ;  /* 0x00000003ff09723e */ /* 0x000fe200048070ff */
[----:B------:R-:W-:Y:S01]  /*173c0*/  FMUL R3, R223, UR20 ;  /* 0x00000014df037c20 */ /* 0x000fe20008400000 */
[----:B------:R-:W-:Y:S01]  /*173d0*/  F2FP.SATFINITE.E4M3.F32.PACK_AB_MERGE_C R11, RZ, R4, RZ ;  /* 0x00000004ff0b723e */ /* 0x000fe200048070ff */
[----:B------:R-:W3:Y:S01]  /*173e0*/  LDL.LU R223, [R1+0x234] ;  /* 0x0002340001df7983 */ /* 0x000ee20000300800 */
[----:B------:R-:W-:Y:S01]  /*173f0*/  FMUL R0, R222, UR20 ;  /* 0x00000014de007c20 */ /* 0x000fe20008400000 */
[----:B-1----:R-:W-:-:S02]  /*17400*/  F2FP.SATFINITE.E4M3.F32.PACK_AB_MERGE_C R7, RZ, R2, RZ ;  /* 0x00000002ff07723e */ /* 0x002fc400048070ff */
[----:B------:R-:W3:Y:S02]  /*17410*/  LDL.LU R222, [R1+0x238] ;  /* 0x0002380001de7983 */ /* 0x000ee40000300800 */
[----:B------:R-:W-:Y:S01]  /*17420*/  F2FP.SATFINITE.E4M3.F32.PACK_AB_MERGE_C R13, RZ, R0, RZ ;  /* 0x00000000ff0d723e */ /* 0x000fe200048070ff */
[----:B------:R-:W-:Y:S01]  /*17430*/  FMUL R2, R225, UR20 ;  /* 0x00000014e1027c20 */ /* 0x000fe20008400000 */
[----:B------:R0:W-:Y:S04]  /*17440*/  @!P2 STG.E.U8 desc[UR14][R26.64+0x89], R9 ;  /* 0x000089091a00a986 */ /* 0x0001e8000c10110e */
[----:B------:R-:W3:Y:S01]  /*17450*/  LDL.LU R225, [R1+0x23c] ;  /* 0x00023c0001e17983 */ /* 0x000ee20000300800 */
[----:B------:R-:W-:-:S03]  /*17460*/  FMUL R0, R224, UR20 ;  /* 0x00000014e0007c20 */ /* 0x000fc60008400000 */
[----:B------:R-:W-:Y:S01]  /*17470*/  @!P4 STG.E.U8 desc[UR14][R28.64+0x88], R11 ;  /* 0x0000880b1c00c986 */ /* 0x000fe2000c10110e */
[----:B0-----:R-:W-:-:S03]  /*17480*/  F2FP.SATFINITE.E4M3.F32.PACK_AB_MERGE_C R9, RZ, R3, RZ ;  /* 0x00000003ff09723e */ /* 0x001fc600048070ff */
[----:B------:R-:W-:Y:S04]  /*17490*/  @!P6 STG.E.U8 desc[UR14][R28.64+0x89], R5 ;  /* 0x000089051c00e986 */ /* 0x000fe8000c10110e */
[----:B------:R0:W-:Y:S04]  /*174a0*/  @!P5 STG.E.U8 desc[UR14][R26.64+0x90], R7 ;  /* 0x000090071a00d986 */ /* 0x0001e8000c10110e */
[----:B------:R-:W3:Y:S01]  /*174b0*/  LDL.LU R224, [R1+0x240] ;  /* 0x0002400001e07983 */ /* 0x000ee20000300800 */
[----:B0-----:R-:W-:Y:S01]  /*174c0*/  F2FP.SATFINITE.E4M3.F32.PACK_AB_MERGE_C R7, RZ, R0, RZ ;  /* 0x00000000ff07723e */ /* 0x001fe200048070ff */
[----:B--2---:R-:W-:-:S02]  /*174d0*/  FMUL R3, R227, UR20 ;  /* 0x00000014e3037c20 */ /* 0x004fc40008400000 */
[----:B------:R-:W2:Y:S01]  /*174e0*/  LDL.LU R227, [R1+0x244] ;  /* 0x0002440001e37983 */ /* 0x000ea20000300800 */
[----:B----4-:R-:W-:-:S03]  /*174f0*/  FMUL R0, R226, UR20 ;  /* 0x00000014e2007c20 */ /* 0x010fc60008400000 */
[----:B------:R-:W4:Y:S01]  /*17500*/  LDL.LU R226, [R1+0x248] ;  /* 0x0002480001e27983 */ /* 0x000f220000300800 */
[C---:B------:R-:W-:Y:S02]  /*17510*/  ISETP.LT.OR P2, PT, R40.reuse, 0x92, !P0 ;  /* 0x000000922800780c */ /* 0x040fe40004741670 */
[C---:B------:R-:W-:Y:S01]  /*17520*/  ISETP.LT.OR P6, PT, R40.reuse, 0x92, !P1 ;  /* 0x000000922800780c */ /* 0x040fe20004fc1670 */
[----:B------:R-:W4:Y:S01]  /*17530*/  LDL.LU R218, [R1+0x24c] ;  /* 0x00024c0001da7983 */ /* 0x000f220000300800 */
[----:B------:R-:W-:Y:S02]  /*17540*/  F2FP.SATFINITE.E4M3.F32.PACK_AB_MERGE_C R5, RZ, R2, RZ ;  /* 0x00000002ff05723e */ /* 0x000fe400048070ff */
[C---:B------:R-:W-:Y:S02]  /*17550*/  ISETP.LT.OR P4, PT, R40.reuse, 0x91, !P1 ;  /* 0x000000912800780c */ /* 0x040fe40004f81670 */
[----:B------:R-:W-:Y:S02]  /*17560*/  F2FP.SATFINITE.E4M3.F32.PACK_AB_MERGE_C R11, RZ, R0, RZ ;  /* 0x00000000ff0b723e */ /* 0x000fe400048070ff */
[----:B------:R-:W-:-:S03]  /*17570*/  ISETP.LT.OR P5, PT, R40, 0x99, !P0 ;  /* 0x000000992800780c */ /* 0x000fc600047a1670 */
[----:B------:R0:W-:Y:S01]  /*17580*/  @!P2 STG.E.U8 desc[UR14][R26.64+0x91], R9 ;  /* 0x000091091a00a986 */ /* 0x0001e2000c10110e */
[----:B------:R-:W-:-:S03]  /*17590*/  ISETP.LT.OR P2, PT, R40, 0x9a, !P0 ;  /* 0x0000009a2800780c */ /* 0x000fc60004741670 */
[----:B------:R1:W-:Y:S01]  /*175a0*/  @!P6 STG.E.U8 desc[UR14][R28.64+0x91], R5 ;  /* 0x000091051c00e986 */ /* 0x0003e2000c10110e */
[----:B------:R-:W-:-:S03]  /*175b0*/  ISETP.LT.OR P6, PT, R40, 0x9a, !P1 ;  /* 0x0000009a2800780c */ /* 0x000fc60004fc1670 */
[----:B------:R-:W-:Y:S01]  /*175c0*/  @!P4 STG.E.U8 desc[UR14][R28.64+0x90], R13 ;  /* 0x0000900d1c00c986 */ /* 0x000fe2000c10110e */
[----:B0-----:R-:W-:-:S03]  /*175d0*/  F2FP.SATFINITE.E4M3.F32.PACK_AB_MERGE_C R9, RZ, R3, RZ ;  /* 0x00000003ff09723e */ /* 0x001fc600048070ff */
[----:B------:R0:W-:Y:S04]  /*175e0*/  @!P5 STG.E.U8 desc[UR14][R26.64+0x98], R7 ;  /* 0x000098071a00d986 */ /* 0x0001e8000c10110e */
[----:B------:R0:W-:Y:S01]  /*175f0*/  @!P2 STG.E.U8 desc[UR14][R26.64+0x99], R9 ;  /* 0x000099091a00a986 */ /* 0x0001e2000c10110e */
[----:B---3--:R-:W-:-:S03]  /*17600*/  FMUL R0, R221, UR20 ;  /* 0x00000014dd007c20 */ /* 0x008fc60008400000 */
[----:B------:R-:W3:Y:S01]  /*17610*/  LDL.LU R221, [R1+0x250] ;  /* 0x0002500001dd7983 */ /* 0x000ee20000300800 */
[----:B------:R-:W-:-:S03]  /*17620*/  FMUL R2, R220, UR20 ;  /* 0x00000014dc027c20 */ /* 0x000fc60008400000 */
[----:B------:R-:W3:Y:S01]  /*17630*/  LDL.LU R220, [R1+0x254] ;  /* 0x0002540001dc7983 */ /* 0x000ee20000300800 */
[----:B-1----:R-:W-:Y:S01]  /*17640*/  F2FP.SATFINITE.E4M3.F32.PACK_AB_MERGE_C R5, RZ, R0, RZ ;  /* 0x00000000ff05723e */ /* 0x002fe200048070ff */
[----:B------:R-:W-:Y:S02]  /*17650*/  FMUL R3, R223, UR20 ;  /* 0x00000014df037c20 */ /* 0x000fe40008400000 */
[----:B------:R-:W3:Y:S01]  /*17660*/  LDL.LU R223, [R1+0x258] ;  /* 0x0002580001df7983 */ /* 0x000ee20000300800 */
[----:B0-----:R-:W-:Y:S01]  /*17670*/  F2FP.SATFINITE.E4M3.F32.PACK_AB_MERGE_C R7, RZ, R2, RZ ;  /* 0x00000002ff07723e */ /* 0x001fe200048070ff */
[----:B------:R-:W-:Y:S01]  /*17680*/  FMUL R4, R222, UR20 ;  /* 0x00000014de047c20 */ /* 0x000fe20008400000 */
[----:B------:R-:W-:Y:S01]  /*17690*/  F2FP.SATFINITE.E4M3.F32.PACK_AB_MERGE_C R9, RZ, R3, RZ ;  /* 0x00000003ff09723e */ /* 0x000fe200048070ff */
[----:B------:R-:W3:Y:S01]  /*176a0*/  LDL.LU R222, [R1+0x25c] ;  /* 0x00025c0001de7983 */ /* 0x000ee20000300800 */
[----:B------:R-:W-:-:S03]  /*176b0*/  FMUL R0, R225, UR20 ;  /* 0x00000014e1007c20 */ /* 0x000fc60008400000 */
[----:B------:R0:W-:Y:S04]  /*176c0*/  @!P6 STG.E.U8 desc[UR14][R28.64+0x99], R5 ;  /* 0x000099051c00e986 */ /* 0x0001e8000c10110e */
[----:B------:R-:W3:Y:S01]  /*176d0*/  LDL.LU R225, [R1+0x260] ;  /* 0x0002600001e17983 */ /* 0x000ee20000300800 */
[----:B0-----:R-:W-:Y:S01]  /*176e0*/  F2FP.SATFINITE.E4M3.F32.PACK_AB_MERGE_C R5, RZ, R0, RZ ;  /* 0x00000000ff05723e */ /* 0x001fe200048070ff */
[----:B------:R-:W-:Y:S02]  /*176f0*/  FMUL R2, R224, UR20 ;  /* 0x00000014e0027c20 */ /* 0x000fe40008400000 */
[----:B------:R-:W3:Y:S01]  /*17700*/  LDL.LU R224, [R1+0x264] ;  /* 0x0002640001e07983 */ /* 0x000ee20000300800 */
[----:B--2---:R-:W-:-:S03]  /*17710*/  FMUL R3, R227, UR20 ;  /* 0x00000014e3037c20 */ /* 0x004fc60008400000 */
        /* <DEDUP_REMOVED lines=13> */
[----:B------:R-:W-:Y:S01]  /*177f0*/  F2FP.SATFINITE.E4M3.F32.PACK_AB_MERGE_C R13, RZ, R4, RZ ;  /* 0x00000004ff0d723e */ /* 0x000fe200048070ff */
[----:B------:R3:W-:Y:S01]  /*17800*/  @!P6 STG.E.U8 desc[UR14][R28.64+0xa1], R5 ;  /* 0x0000a1051c00e986 */ /* 0x0007e2000c10110e */
[----:B0-----:R-:W-:-:S03]  /*17810*/  F2FP.SATFINITE.E4M3.F32.PACK_AB_MERGE_C R9, RZ, R3, RZ ;  /* 0x00000003ff09723e */ /* 0x001fc600048070ff */
[----:B------:R-:W-:Y:S01]  /*17820*/  @!P4 STG.E.U8 desc[UR14][R28.64+0xa0], R13 ;  /* 0x0000a00d1c00c986 */ /* 0x000fe2000c10110e */
[----:B-1----:R-:W-:-:S03]  /*17830*/  F2FP.SATFINITE.E4M3.F32.PACK_AB_MERGE_C R7, RZ, R2, RZ ;  /* 0x00000002ff07723e */ /* 0x002fc600048070ff */
[----:B------:R-:W-:Y:S01]  /*17840*/  @!P2 STG.E.U8 desc[UR14][R26.64+0xa9], R9 ;  /* 0x0000a9091a00a986 */ /* 0x000fe2000c10110e */
[C---:B------:R-:W-:Y:S02]  /*17850*/  ISETP.LT.OR P4, PT, R40.reuse, 0xa9, !P1 ;  /* 0x000000a92800780c */ /* 0x040fe40004f81670 */
[C---:B------:R-:W-:Y:S01]  /*17860*/  ISETP.LT.OR P6, PT, R40.reuse, 0xaa, !P1 ;  /* 0x000000aa2800780c */ /* 0x040fe20004fc1670 */
[----:B------:R0:W-:Y:S01]  /*17870*/  @!P5 STG.E.U8 desc[UR14][R26.64+0xa8], R7 ;  /* 0x0000a8071a00d986 */ /* 0x0001e2000c10110e */
[----:B------:R-:W-:Y:S01]  /*17880*/  ISETP.LT.OR P2, PT, R40, 0xb2, !P0 ;  /* 0x000000b22800780c */ /* 0x000fe20004741670 */
[----:B------:R-:W-:Y:S01]  /*17890*/  FMUL R2, R218, UR20 ;  /* 0x00000014da027c20 */ /* 0x000fe20008400000 */
[----:B------:R-:W-:Y:S02]  /*178a0*/  ISETP.LT.OR P5, PT, R40, 0xb1, !P0 ;  /* 0x000000b12800780c */ /* 0x000fe400047a1670 */
[----:B------:R-:W-:Y:S01]  /*178b0*/  F2FP.SATFINITE.E4M3.F32.PACK_AB_MERGE_C R11, RZ, R0, RZ ;  /* 0x00000000ff0b723e */ /* 0x000fe200048070ff */
[----:B---3--:R-:W-:Y:S01]  /*178c0*/  FMUL R0, R221, UR20 ;  /* 0x00000014dd007c20 */ /* 0x008fe20008400000 */
[----:B------:R-:W-:Y:S01]  /*178d0*/  FMUL R3, R220, UR20 ;  /* 0x00000014dc037c20 */ /* 0x000fe20008400000 */
[----:B------:R-:W-:-:S03]  /*178e0*/  F2FP.SATFINITE.E4M3.F32.PACK_AB_MERGE_C R5, RZ, R2, RZ ;  /* 0x00000002ff05723e */ /* 0x000fc600048070ff */
[----:B0-----:R-:W-:Y:S02]  /*178f0*/  F2FP.SATFINITE.E4M3.F32.PACK_AB_MERGE_C R7, RZ, R0, RZ ;  /* 0x00000000ff07723e */ /* 0x001fe400048070ff */
[----:B------:R-:W-:Y:S01]  /*17900*/  F2FP.SATFINITE.E4M3.F32.PACK_AB_MERGE_C R9, RZ, R3, RZ ;  /* 0x00000003ff09723e */ /* 0x000fe200048070ff */
[----:B------:R-:W-:Y:S01]  /*17910*/  FMUL R0, R223, UR20 ;  /* 0x00000014df007c20 */ /* 0x000fe20008400000 */
[----:B------:R-:W-:Y:S01]  /*17920*/  @!P4 STG.E.U8 desc[UR14][R28.64+0xa8], R11 ;  /* 0x0000a80b1c00c986 */ /* 0x000fe2000c10110e */
[----:B------:R-:W-:-:S03]  /*17930*/  ISETP.LT.OR P4, PT, R40, 0xb1, !P1 ;  /* 0x000000b12800780c */ /* 0x000fc60004f81670 */
[----:B------:R-:W-:Y:S01]  /*17940*/  @!P6 STG.E.U8 desc[UR14][R28.64+0xa9], R5 ;  /* 0x0000a9051c00e986 */ /* 0x000fe2000c10110e */
[----:B------:R-:W-:-:S03]  /*17950*/  ISETP.LT.OR P6, PT, R40, 0xb2, !P1 ;  /* 0x000000b22800780c */ /* 0x000fc60004fc1670 */
[----:B------:R0:W-:Y:S01]  /*17960*/  @!P2 STG.E.U8 desc[UR14][R26.64+0xb1], R9 ;  /* 0x0000b1091a00a986 */ /* 0x0001e2000c10110e */
[C---:B------:R-:W-:Y:S02]  /*17970*/  ISETP.LT.OR P2, PT, R40.reuse, 0xb9, !P0 ;  /* 0x000000b92800780c */ /* 0x040fe40004741670 */
[C---:B------:R-:W-:Y:S01]  /*17980*/  ISETP.LT.OR P0, PT, R40.reuse, 0xba, !P0 ;  /* 0x000000ba2800780c */ /* 0x040fe20004701670 */
[----:B------:R1:W-:Y:S01]  /*17990*/  @!P5 STG.E.U8 desc[UR14][R26.64+0xb0], R7 ;  /* 0x0000b0071a00d986 */ /* 0x0003e2000c10110e */
[----:B------:R-:W-:Y:S02]  /*179a0*/  ISETP.LT.OR P5, PT, R40, 0xb9, !P1 ;  /* 0x000000b92800780c */ /* 0x000fe40004fa1670 */
[----:B------:R-:W-:Y:S01]  /*179b0*/  F2FP.SATFINITE.E4M3.F32.PACK_AB_MERGE_C R13, RZ, R0, RZ ;  /* 0x00000000ff0d723e */ /* 0x000fe200048070ff */
[----:B------:R-:W-:Y:S01]  /*179c0*/  FMUL R0, R222, UR20 ;  /* 0x00000014de007c20 */ /* 0x000fe20008400000 */
[----:B------:R-:W-:Y:S01]  /*179d0*/  ISETP.LT.OR P1, PT, R40, 0xba, !P1 ;  /* 0x000000ba2800780c */ /* 0x000fe20004f21670 */
[----:B------:R-:W-:-:S05]  /*179e0*/  FMUL R2, R225, UR20 ;  /* 0x00000014e1027c20 */ /* 0x000fca0008400000 */
[----:B0-----:R-:W-:Y:S02]  /*179f0*/  F2FP.SATFINITE.E4M3.F32.PACK_AB_MERGE_C R9, RZ, R2, RZ ;  /* 0x00000002ff09723e */ /* 0x001fe400048070ff */
[----:B-1----:R-:W-:Y:S01]  /*17a00*/  F2FP.SATFINITE.E4M3.F32.PACK_AB_MERGE_C R7, RZ, R0, RZ ;  /* 0x00000000ff07723e */ /* 0x002fe200048070ff */
[----:B------:R-:W-:Y:S01]  /*17a10*/  FMUL R3, R224, UR20 ;  /* 0x00000014e0037c20 */ /* 0x000fe20008400000 */
[----:B------:R0:W-:Y:S04]  /*17a20*/  @!P4 STG.E.U8 desc[UR14][R28.64+0xb0], R13 ;  /* 0x0000b00d1c00c986 */ /* 0x0001e8000c10110e */
[----:B------:R-:W-:Y:S01]  /*17a30*/  F2FP.SATFINITE.E4M3.F32.PACK_AB_MERGE_C R3, RZ, R3, RZ ;  /* 0x00000003ff03723e */ /* 0x000fe200048070ff */
[----:B------:R0:W-:Y:S04]  /*17a40*/  @!P6 STG.E.U8 desc[UR14][R28.64+0xb1], R7 ;  /* 0x0000b1071c00e986 */ /* 0x0001e8000c10110e */
[----:B------:R0:W-:Y:S04]  /*17a50*/  @!P2 STG.E.U8 desc[UR14][R26.64+0xb8], R9 ;  /* 0x0000b8091a00a986 */ /* 0x0001e8000c10110e */
[----:B------:R0:W-:Y:S01]  /*17a60*/  @!P0 STG.E.U8 desc[UR14][R26.64+0xb9], R3 ;  /* 0x0000b9031a008986 */ /* 0x0001e2000c10110e */
[----:B--2---:R-:W-:-:S05]  /*17a70*/  FMUL R4, R227, UR20 ;  /* 0x00000014e3047c20 */ /* 0x004fca0008400000 */
[----:B------:R-:W-:-:S05]  /*17a80*/  F2FP.SATFINITE.E4M3.F32.PACK_AB_MERGE_C R11, RZ, R4, RZ ;  /* 0x00000004ff0b723e */ /* 0x000fca00048070ff */
[----:B------:R0:W-:Y:S01]  /*17a90*/  @!P5 STG.E.U8 desc[UR14][R28.64+0xb8], R11 ;  /* 0x0000b80b1c00d986 */ /* 0x0001e2000c10110e */
[----:B----4-:R-:W-:-:S05]  /*17aa0*/  FMUL R5, R226, UR20 ;  /* 0x00000014e2057c20 */ /* 0x010fca0008400000 */
[----:B------:R-:W-:-:S05]  /*17ab0*/  F2FP.SATFINITE.E4M3.F32.PACK_AB_MERGE_C R5, RZ, R5, RZ ;  /* 0x00000005ff05723e */ /* 0x000fca00048070ff */
[----:B------:R0:W-:Y:S02]  /*17ac0*/  @!P1 STG.E.U8 desc[UR14][R28.64+0xb9], R5 ;  /* 0x0000b9051c009986 */ /* 0x0001e4000c10110e */
.L_x_417:
[----:B------:R-:W-:Y:S05]  /*17ad0*/  BSYNC B0 ;  /* 0x0000000000007941 */ /* 0x000fea0003800000 */
.L_x_31:
[----:B0-2--5:R-:W2:Y:S04]  /*17ae0*/  LDL.LU R3, [R1+0x270] ;  /* 0x0002700001037983 */ /* 0x025ea80000300800 */
[----:B------:R-:W2:Y:S01]  /*17af0*/  LDL.LU R2, [R1+0x274] ;  /* 0x0002740001027983 */ /* 0x000ea20000300800 */
[----:B------:R-:W-:Y:S01]  /*17b00*/  ULDC UR6, c[0x0][0xc] ;  /* 0x0000030000067ab9 */ /* 0x000fe20000000800 */
[----:B------:R-:W-:Y:S01]  /*17b10*/  ULDC UR7, c[0x0][0x10] ;  /* 0x0000040000077ab9 */ /* 0x000fe20000000800 */
[----:B---34-:R-:W2:Y:S01]  /*17b20*/  LDC R5, c[0x0][0x14] ;  /* 0x00000500ff057b82 */ /* 0x018ea20000000800 */
[----:B------:R-:W-:Y:S01]  /*17b30*/  UIMAD.WIDE.U32 UR6, UR6, UR7, URZ ;  /* 0x00000007060672a5 */ /* 0x000fe2000f8e003f */
[----:B------:R-:W-:Y:S01]  /*17b40*/  PRMT R0, RZ, 0x7610, R0 ;  /* 0x00007610ff007816 */ /* 0x000fe20000000000 */
[----:B------:R-:W-:-:S04]  /*17b50*/  UMOV UR9, 0xffffffff ;  /* 0xffffffff00097882 */ /* 0x000fc80000000000 */
[----:B--2---:R-:W-:-:S04]  /*17b60*/  IMAD.WIDE.U32 R2, R5, UR6, R2 ;  /* 0x0000000605027c25 */ /* 0x004fc8000f8e0002 */
[----:B------:R-:W-:Y:S01]  /*17b70*/  IMAD R5, R5, UR7, RZ ;  /* 0x0000000705057c24 */ /* 0x000fe2000f8e02ff */
[----:B------:R-:W-:Y:S01]  /*17b80*/  ULDC.64 UR6, c[0x0][0x650] ;  /* 0x0001940000067ab9 */ /* 0x000fe20000000a00 */
[----:B------:R-:W-:Y:S01]  /*17b90*/  IMAD.MOV.U32 R11, RZ, RZ, R2 ;  /* 0x000000ffff0b7224 */ /* 0x000fe200078e0002 */
[----:B------:R-:W-:Y:S01]  /*17ba0*/  ISETP.GE.U32.AND P0, PT, R2, UR6, PT ;  /* 0x0000000602007c0c */ /* 0x000fe2000bf06070 */
[----:B------:R-:W-:Y:S02]  /*17bb0*/  IMAD.IADD R13, R3, 0x1, R5 ;  /* 0x00000001030d7824 */ /* 0x000fe400078e0205 */
[----:B------:R-:W-:-:S03]  /*17bc0*/  IMAD.MOV.U32 R2, RZ, RZ, -0x1 ;  /* 0xffffffffff027424 */ /* 0x000fc600078e00ff */
[----:B------:R0:W-:Y:S01]  /*17bd0*/  STL [R1+0x270], R13 ;  /* 0x0002700d01007387 */ /* 0x0001e20000100800 */
[----:B------:R-:W-:-:S03]  /*17be0*/  ISETP.GE.U32.AND.EX P0, PT, R13, UR7, PT, P0 ;  /* 0x000000070d007c0c */ /* 0x000fc6000bf06100 */
[----:B------:R0:W-:Y:S04]  /*17bf0*/  STL [R1+0x274], R11 ;  /* 0x0002740b01007387 */ /* 0x0001e80000100800 */
[----:B------:R0:W-:Y:S06]  /*17c00*/  STL [R1+0x27c], R2 ;  /* 0x00027c0201007387 */ /* 0x0001ec0000100800 */
[----:B------:R-:W-:Y:S05]  /*17c10*/  @P0 BRA `(.L_x_418) ;  /* 0x0000000400740947 */ /* 0x000fea0003800000 */
[----:B------:R-:W2:Y:S01]  /*17c20*/  S2R R8, SR_CTAID.X ;  /* 0x0000000000087919 */ /* 0x000ea20000002500 */
[----:B------:R-:W-:Y:S01]  /*17c30*/  ULDC.64 UR18, c[0x0][0x628] ;  /* 0x00018a0000127ab9 */ /* 0x000fe20000000a00 */
[----:B------:R-:W3:Y:S01]  /*17c40*/  LDC R9, c[0x0][0x144] ;  /* 0x00005100ff097b82 */ /* 0x000ee20000000800 */
[----:B------:R-:W-:Y:S01]  /*17c50*/  ULDC UR6, c[0x0][0x150] ;  /* 0x0000540000067ab9 */ /* 0x000fe20000000800 */
[----:B------:R-:W4:Y:S01]  /*17c60*/  S2R R12, SR_CTAID.Y ;  /* 0x00000000000c7919 */ /* 0x000f220000002600 */
[----:B------:R-:W-:Y:S01]  /*17c70*/  ISETP.NE.U32.AND P0, PT, RZ, UR18, PT ;  /* 0x00000012ff007c0c */ /* 0x000fe2000bf05070 */
[----:B------:R-:W-:Y:S01]  /*17c80*/  ULDC UR23, c[0x0][0x630] ;  /* 0x00018c0000177ab9 */ /* 0x000fe20000000800 */
[----:B------:R-:W-:Y:S02]  /*17c90*/  R2UR UR16, R11 ;  /* 0x000000000b1072ca */ /* 0x000fe400000e0000 */
[----:B------:R-:W-:Y:S01]  /*17ca0*/  ISETP.NE.AND.EX P0, PT, RZ, UR19, PT, P0 ;  /* 0x00000013ff007c0c */ /* 0x000fe2000bf05300 */
[----:B------:R-:W0:Y:S01]  /*17cb0*/  LDC.64 R6, c[0x0][0x620] ;  /* 0x00018800ff067b82 */ /* 0x000e220000000a00 */
[----:B------:R-:W-:-:S02]  /*17cc0*/  R2UR UR17, R13 ;  /* 0x000000000d1172ca */ /* 0x000fc400000e0000 */
[----:B--2---:R-:W-:-:S05]  /*17cd0*/  I2FP.F32.U32 R0, R8 ;  /* 0x0000000800007245 */ /* 0x004fca0000201000 */
[----:B------:R-:W-:-:S06]  /*17ce0*/  FMUL R0, R0, UR6 ;  /* 0x0000000600007c20 */ /* 0x000fcc0008400000 */
[----:B------:R-:W2:Y:S01]  /*17cf0*/  F2I.U32.TRUNC.NTZ R0, R0 ;  /* 0x0000000000007305 */ /* 0x000ea2000020f000 */
[----:B----4-:R-:W-:Y:S05]  /*17d00*/  @!P0 BRA `(.L_x_419) ;  /* 0x0000000000308947 */ /* 0x010fea0003800000 */
        /* <DEDUP_REMOVED lines=12> */
.L_x_419:
[----:B------:R-:W-:Y:S01]  /*17dd0*/  USHF.R.U64 UR9, UR16, UR23, UR17 ;  /* 0x0000001710097299 */ /* 0x000fe20008001211 */
[----:B------:R-:W4:Y:S01]  /*17de0*/  LDC.64 R22, c[0x0][0x640] ;  /* 0x00019000ff167b82 */ /* 0x000f220000000a00 */
[----:B------:R-:W-:Y:S01]  /*17df0*/  USHF.R.U32.HI UR6, URZ, UR23, UR17 ;  /* 0x000000173f067299 */ /* 0x000fe20008011611 */
[----:B--2---:R-:W-:Y:S02]  /*17e00*/  IMAD.MOV R10, RZ, RZ, -R0 ;  /* 0x000000ffff0a7224 */ /* 0x004fe400078e0a00 */
[----:B0-----:R-:W-:Y:S01]  /*17e10*/  IMAD.MOV.U32 R2, RZ, RZ, R11 ;  /* 0x000000ffff027224 */ /* 0x001fe200078e000b */
[----:B------:R-:W-:Y:S01]  /*17e20*/  IADD3 R5, P0, RZ, -UR9, RZ ;  /* 0x80000009ff057c10 */ /* 0x000fe2000ff1e0ff */
[----:B---3--:R-:W-:Y:S02]  /*17e30*/  IMAD R18, R9, R10, R8 ;  /* 0x0000000a09127224 */ /* 0x008fe400078e0208 */
[----:B------:R-:W0:Y:S02]  /*17e40*/  LDC R4, c[0x0][0x618] ;  /* 0x00018600ff047b82 */ /* 0x000e240000000800 */
[----:B------:R-:W-:Y:S01]  /*17e50*/  IMAD.X R3, RZ, RZ, ~UR6, P0 ;  /* 0x80000006ff037e24 */ /* 0x000fe200080e06ff */
[----:B------:R-:W-:-:S03]  /*17e60*/  ULDC UR6, c[0x0][0x154] ;  /* 0x0000550000067ab9 */ /* 0x000fc60000000800 */
[-C--:B------:R-:W-:Y:S02]  /*17e70*/  IMAD R0, R3, R6.reuse, RZ ;  /* 0x0000000603007224 */ /* 0x080fe400078e02ff */
[----:B------:R-:W2:Y:S01]  /*17e80*/  LDC R14, c[0x0][0x608] ;  /* 0x00018200ff0e7b82 */ /* 0x000ea20000000800 */
[----:B------:R-:W-:Y:S02]  /*17e90*/  IMAD.MOV.U32 R3, RZ, RZ, R13 ;  /* 0x000000ffff037224 */ /* 0x000fe400078e000d */
[----:B------:R-:W-:-:S05]  /*17ea0*/  IMAD.WIDE.U32 R2, R5, R6, R2 ;  /* 0x0000000605027225 */ /* 0x000fca00078e0002 */
[----:B------:R-:W3:Y:S01]  /*17eb0*/  LDC R20, c[0x0][0x658] ;  /* 0x00019600ff147b82 */ /* 0x000ee20000000800 */
[----:B------:R-:W-:Y:S01]  /*17ec0*/  IMAD R5, R5, R7, R0 ;  /* 0x0000000705057224 */ /* 0x000fe200078e0200 */
[----:B------:R-:W-:Y:S01]  /*17ed0*/  I2FP.F32.U32 R0, R12 ;  /* 0x0000000c00007245 */ /* 0x000fe20000201000 */
[----:B------:R-:W-:Y:S01]  /*17ee0*/  IMAD.MOV.U32 R7, RZ, RZ, 0x1 ;  /* 0x00000001ff077424 */ /* 0x000fe200078e00ff */
[----:B----4-:R-:W-:Y:S01]  /*17ef0*/  ISETP.NE.U32.AND P0, PT, R22, RZ, PT ;  /* 0x000000ff1600720c */ /* 0x010fe20003f05070 */
[----:B------:R-:W-:Y:S02]  /*17f00*/  IMAD.IADD R3, R3, 0x1, R5 ;  /* 0x0000000103037824 */ /* 0x000fe400078e0205 */
[----:B------:R-:W-:Y:S01]  /*17f10*/  FMUL R0, R0, UR6 ;  /* 0x0000000600007c20 */ /* 0x000fe20008400000 */
[----:B------:R-:W4:Y:S01]  /*17f20*/  LDC R15, c[0x0][0x148] ;  /* 0x00005200ff0f7b82 */ /* 0x000f220000000800 */
[----:B------:R-:W-:Y:S01]  /*17f30*/  ISETP.NE.AND.EX P0, PT, R23, RZ, PT, P0 ;  /* 0x000000ff1700720c */ /* 0x000fe20003f05300 */
[----:B------:R-:W-:Y:S01]  /*17f40*/  IMAD.MOV.U32 R5, RZ, RZ, -0x1 ;  /* 0xffffffffff057424 */ /* 0x000fe200078e00ff */
[-CC-:B0-----:R-:W-:Y:S01]  /*17f50*/  SHF.R.U64 R10, R2, R4.reuse, R3.reuse ;  /* 0x00000004020a7219 */ /* 0x181fe20000001203 */
[----:B------:R0:W0:Y:S01]  /*17f60*/  F2I.U32.TRUNC.NTZ R13, R0 ;  /* 0x00000000000d7305 */ /* 0x000022000020f000 */
[----:B------:R-:W-:-:S03]  /*17f70*/  SHF.R.U32.HI R3, RZ, R4, R3 ;  /* 0x00000004ff037219 */ /* 0x000fc60000011603 */
[----:B------:R-:W0:Y:S01]  /*17f80*/  LDC R16, c[0x0][0x600] ;  /* 0x00018000ff107b82 */ /* 0x000e220000000800 */
[-CC-:B--2---:R-:W-:Y:S02]  /*17f90*/  SHF.R.U64 R8, R10, R14.reuse, R3.reuse ;  /* 0x0000000e0a087219 */ /* 0x184fe40000001203 */
[----:B------:R-:W-:-:S05]  /*17fa0*/  SHF.R.U32.HI R3, RZ, R14, R3 ;  /* 0x0000000eff037219 */ /* 0x000fca0000011603 */
[----:B------:R-:W2:Y:S01]  /*17fb0*/  LDC R17, c[0x0][0x648] ;  /* 0x00019200ff117b82 */ /* 0x000ea20000000800 */
[-CC-:B---3--:R-:W-:Y:S02]  /*17fc0*/  SHF.R.U64 R11, R8, R20.reuse, R3.reuse ;  /* 0x00000014080b7219 */ /* 0x188fe40000001203 */
[-C--:B------:R-:W-:Y:S02]  /*17fd0*/  SHF.L.U32 R5, R5, R20.reuse, RZ ;  /* 0x0000001405057219 */ /* 0x080fe400000006ff */
[-C--:B------:R-:W-:Y:S01]  /*17fe0*/  SHF.R.U32.HI R3, RZ, R20.reuse, R3 ;  /* 0x00000014ff037219 */ /* 0x080fe20000011603 */
[----:B------:R-:W-:Y:S01]  /*17ff0*/  IMAD.MOV.U32 R2, RZ, RZ, R11 ;  /* 0x000000ffff027224 */ /* 0x000fe200078e000b */
[----:B------:R-:W-:Y:S01]  /*18000*/  SHF.L.U32 R20, R7, R20, RZ ;  /* 0x0000001407147219 */ /* 0x000fe200000006ff */
[----:B------:R-:W3:Y:S01]  /*18010*/  LDC R19, c[0x0][0x638] ;  /* 0x00018e00ff137b82 */ /* 0x000ee20000000800 */
[----:B------:R-:W-:-:S07]  /*18020*/  LOP3.LUT R43, RZ, R5, RZ, 0x33, !PT ;  /* 0x00000005ff2b7212 */ /* 0x000fce00078e33ff */
[----:B------:R-:W0:Y:S01]  /*18030*/  LDC R21, c[0x0][0x610] ;  /* 0x00018400ff157b82 */ /* 0x000e220000000800 */
[----:B------:R-:W-:Y:S05]  /*18040*/  @!P0 BRA `(.L_x_420) ;  /* 0x0000000000288947 */ /* 0x000fea0003800000 */
[----:B0-----:R-:W0:Y:S02]  /*18050*/  LDC R0, c[0x0][0x64c] ;  /* 0x00019300ff007b82 */ /* 0x001e240000000800 */
[----:B0-----:R-:W-:-:S05]  /*18060*/  IADD3 R7, P0, R11, R0, RZ ;  /* 0x000000000b077210 */ /* 0x001fca0007f1e0ff */
        /* <DEDUP_REMOVED lines=8> */
.L_x_420:
[----:B0-2---:R-:W-:Y:S01]  /*180f0*/  SHF.R.U64 R0, R2, R17, R3 ;  /* 0x0000001102007219 */ /* 0x005fe20000001203 */
[----:B------:R-:W-:Y:S01]  /*18100*/  VIADD R3, R16, 0xffffffff ;  /* 0xffffffff10037836 */ /* 0x000fe20000000000 */
[----:B------:R-:W-:Y:S01]  /*18110*/  LOP3.LUT R43, R8, R43, RZ, 0xc0, !PT ;  /* 0x0000002b082b7212 */ /* 0x000fe200078ec0ff */
[----:B------:R-:W-:Y:S02]  /*18120*/  IMAD.MOV R13, RZ, RZ, -R13 ;  /* 0x000000ffff0d7224 */ /* 0x000fe400078e0a0d */
[----:B------:R-:W-:Y:S01]  /*18130*/  IMAD.MOV R2, RZ, RZ, -R0 ;  /* 0x000000ffff027224 */ /* 0x000fe200078e0a00 */
[----:B------:R-:W-:Y:S01]  /*18140*/  LOP3.LUT R3, R10, R3, RZ, 0xc0, !PT ;  /* 0x000000030a037212 */ /* 0x000fe200078ec0ff */
[----:B------:R-:W-:Y:S02]  /*18150*/  IMAD R43, R20, R0, R43 ;  /* 0x00000000142b7224 */ /* 0x000fe400078e022b */
[----:B----4-:R-:W-:Y:S02]  /*18160*/  @P3 IMAD R18, R15, R13, R12 ;  /* 0x0000000d0f123224 */ /* 0x010fe400078e020c */
[----:B---3--:R-:W-:-:S02]  /*18170*/  IMAD R0, R2, R19, R11 ;  /* 0x0000001302007224 */ /* 0x008fc400078e020b */
[----:B------:R-:W-:Y:S02]  /*18180*/  IMAD R43, R43, R21, R18 ;  /* 0x000000152b2b7224 */ /* 0x000fe400078e0212 */
[----:B------:R-:W-:Y:S02]  /*18190*/  IMAD R2, R0, R16, R3 ;  /* 0x0000001000027224 */ /* 0x000fe400078e0203 */
[----:B------:R-:W-:-:S03]  /*181a0*/  IMAD.MOV.U32 R4, RZ, RZ, 0x1 ;  /* 0x00000001ff047424 */ /* 0x000fc600078e00ff */
[----:B------:R-:W-:Y:S02]  /*181b0*/  SEL R3, R2, R43, !P3 ;  /* 0x0000002b02037207 */ /* 0x000fe40005800000 */
[----:B------:R-:W-:Y:S02]  /*181c0*/  PRMT R0, R4, 0x7610, R0 ;  /* 0x0000761004007816 */ /* 0x000fe40000000000 */
[----:B------:R-:W-:Y:S01]  /*181d0*/  SEL R43, R43, R2, !P3 ;  /* 0x000000022b2b7207 */ /* 0x000fe20005800000 */
[----:B------:R2:W-:Y:S06]  /*181e0*/  STL [R1+0x27c], R3 ;  /* 0x00027c0301007387 */ /* 0x0005ec0000100800 */
.L_x_418:
[----:B------:R-:W-:Y:S01]  /*181f0*/  UIADD3 UR5, UR10, UR5, URZ ;  /* 0x000000050a057290 */ /* 0x000fe2000fffe03f */
[----:B------:R3:W-:Y:S01]  /*18200*/  STL [R1+0x278], R43 ;  /* 0x0002782b01007387 */ /* 0x0007e20000100800 */
[----:B------:R-:W-:Y:S02]  /*18210*/  LOP3.LUT P0, RZ, R0, 0xff, RZ, 0xc0, !PT ;  /* 0x000000ff00ff7812 */ /* 0x000fe4000780c0ff */
[----:B------:R-:W-:Y:S02]  /*18220*/  USHF.R.U32.HI UR6, URZ, 0x2, UR5 ;  /* 0x000000023f067899 */ /* 0x000fe40008011605 */
[----:B------:R-:W-:Y:S02]  /*18230*/  UISETP.GT.U32.AND UP0, UPT, UR5, 0x3, UPT ;  /* 0x000000030500788c */ /* 0x000fe4000bf04070 */
[----:B------:R-:W-:Y:S02]  /*18240*/  ULOP3.LUT UR6, UR6, 0x1, URZ, 0xc0, !UPT ;  /* 0x0000000106067892 */ /* 0x000fe4000f8ec03f */
[----:B------:R-:W-:-:S02]  /*18250*/  UISETP.LT.U32.AND UP0, UPT, UR10, 0x4, UP0 ;  /* 0x000000040a00788c */ /* 0x000fc40008701070 */
[----:B------:R-:W-:Y:S02]  /*18260*/  UISETP.NE.U32.AND UP1, UPT, UR6, 0x1, UPT ;  /* 0x000000010600788c */ /* 0x000fe4000bf25070 */
[----:B------:R-:W-:Y:S02]  /*18270*/  USEL UR7, URZ, 0x1, !UP0 ;  /* 0x000000013f077887 */ /* 0x000fe4000c000000 */
[----:B------:R-:W-:Y:S02]  /*18280*/  UISETP.GT.U32.AND UP1, UPT, UR10, 0x3, !UP1 ;  /* 0x000000030a00788c */ /* 0x000fe4000cf24070 */
[----:B------:R-:W-:Y:S02]  /*18290*/  ULOP3.LUT UR5, UR5, 0x3, URZ, 0xc0, !UPT ;  /* 0x0000000305057892 */ /* 0x000fe4000f8ec03f */
[----:B------:R-:W-:-:S04]  /*182a0*/  USEL UR6, URZ, 0x1, !UP1 ;  /* 0x000000013f067887 */ /* 0x000fc8000c800000 */
[----:B------:R-:W-:Y:S01]  /*182b0*/  ULOP3.LUT UR4, UR6, UR4, UR7, 0x96, !UPT ;  /* 0x0000000406047292 */ /* 0x000fe2000f8e9607 */
[----:B---3--:R-:W-:Y:S11]  /*182c0*/  @P0 BRA `(.L_x_421) ;  /* 0xfffffe8c00580947 */ /* 0x008ff6000383ffff */
[----:B------:R-:W-:Y:S05]  /*182d0*/  EXIT ;  /* 0x000000000000794d */ /* 0x000fea0003800000 */
.L_x_3:
[----:B------:R-:W2:Y:S01]  /*182e0*/  LDL R15, [R1+0x274] ;  /* 0x00027400010f7983 */ /* 0x000ea20000100800 */
[----:B------:R-:W-:-:S03]  /*182f0*/  ULDC.64 UR4, c[0x0][0x650] ;  /* 0x0001940000047ab9 */ /* 0x000fc60000000a00 */
[----:B------:R-:W3:Y:S01]  /*18300*/  LDL R18, [R1+0x270] ;  /* 0x0002700001127983 */ /* 0x000ee20000100800 */
[----:B------:R-:W-:Y:S01]  /*18310*/  PRMT R0, RZ, 0x7610, R0 ;  /* 0x00007610ff007816 */ /* 0x000fe20000000000 */
[----:B------:R-:W-:Y:S02]  /*18320*/  IMAD.MOV.U32 R4, RZ, RZ, -0x1 ;  /* 0xffffffffff047424 */ /* 0x000fe400078e00ff */
[----:B------:R-:W-:Y:S02]  /*18330*/  IMAD.MOV.U32 R5, RZ, RZ, -0x1 ;  /* 0xffffffffff057424 */ /* 0x000fe400078e00ff */
[----:B------:R-:W-:Y:S01]  /*18340*/  IMAD.MOV.U32 R6, RZ, RZ, -0x1 ;  /* 0xffffffffff067424 */ /* 0x000fe200078e00ff */
[----:B--2---:R-:W-:-:S04]  /*18350*/  ISETP.GE.U32.AND P0, PT, R15, UR4, PT ;  /* 0x000000040f007c0c */ /* 0x004fc8000bf06070 */
[----:B---3--:R-:W-:-:S13]  /*18360*/  ISETP.GE.U32.AND.EX P0, PT, R18, UR5, PT, P0 ;  /* 0x0000000512007c0c */ /* 0x008fda000bf06100 */
[----:B------:R-:W-:Y:S05]  /*18370*/  @P0 BRA `(.L_x_422) ;  /* 0x0000000400640947 */ /* 0x000fea0003800000 */
[----:B------:R-:W0:Y:S01]  /*18380*/  LDC.64 R12, c[0x0][0x628] ;  /* 0x00018a00ff0c7b82 */ /* 0x000e220000000a00 */
[----:B------:R-:W-:Y:S02]  /*18390*/  IMAD.MOV.U32 R8, RZ, RZ, R15 ;  /* 0x000000ffff087224 */ /* 0x000fe400078e000f */
[----:B------:R-:W-:-:S05]  /*183a0*/  IMAD.MOV.U32 R9, RZ, RZ, R18 ;  /* 0x000000ffff097224 */ /* 0x000fca00078e0012 */
[----:B------:R-:W1:Y:S08]  /*183b0*/  LDC R14, c[0x0][0x630] ;  /* 0x00018c00ff0e7b82 */ /* 0x000e700000000800 */
[----:B------:R-:W2:Y:S01]  /*183c0*/  LDC.64 R16, c[0x0][0x620] ;  /* 0x00018800ff107b82 */ /* 0x000ea20000000a00 */
[----:B0-----:R-:W-:-:S04]  /*183d0*/  ISETP.NE.U32.AND P0, PT, R12, RZ, PT ;  /* 0x000000ff0c00720c */ /* 0x001fc80003f05070 */
[----:B------:R-:W-:-:S13]  /*183e0*/  ISETP.NE.AND.EX P0, PT, R13, RZ, PT, P0 ;  /* 0x000000ff0d00720c */ /* 0x000fda0003f05300 */
[----:B-12---:R-:W-:Y:S05]  /*183f0*/  @!P0 BRA `(.L_x_423) ;  /* 0x0000000000288947 */ /* 0x006fea0003800000 */
[----:B------:R-:W0:Y:S02]  /*18400*/  LDC R0, c[0x0][0x634] ;  /* 0x00018d00ff007b82 */ /* 0x000e240000000800 */
        /* <DEDUP_REMOVED lines=9> */
.L_x_423:
[-CC-:B------:R-:W-:Y:S01]  /*184a0*/  SHF.R.U64 R11, R8, R14.reuse, R9.reuse ;  /* 0x0000000e080b7219 */ /* 0x180fe20000001209 */
[----:B------:R-:W0:Y:S01]  /*184b0*/  LDC R6, c[0x0][0x618] ;  /* 0x00018600ff067b82 */ /* 0x000e220000000800 */
[----:B------:R-:W-:Y:S01]  /*184c0*/  SHF.R.U32.HI R0, RZ, R14, R9 ;  /* 0x0000000eff007219 */ /* 0x000fe20000011609 */
[----:B------:R-:W-:Y:S01]  /*184d0*/  ULDC UR4, c[0x0][0x150] ;  /* 0x0000540000047ab9 */ /* 0x000fe20000000800 */
[----:B------:R-:W-:Y:S01]  /*184e0*/  IADD3 R3, P0, RZ, -R11, RZ ;  /* 0x8000000bff037210 */ /* 0x000fe20007f1e0ff */
[----:B------:R-:W-:Y:S01]  /*184f0*/  IMAD.MOV.U32 R4, RZ, RZ, R15 ;  /* 0x000000ffff047224 */ /* 0x000fe200078e000f */
[----:B------:R-:W-:Y:S01]  /*18500*/  I2FP.F32.U32 R8, R2 ;  /* 0x0000000200087245 */ /* 0x000fe20000201000 */
[----:B------:R-:W-:Y:S02]  /*18510*/  IMAD.MOV.U32 R5, RZ, RZ, R18 ;  /* 0x000000ffff057224 */ /* 0x000fe400078e0012 */
[----:B------:R-:W1:Y:S01]  /*18520*/  LDC.64 R20, c[0x0][0x640] ;  /* 0x00019000ff147b82 */ /* 0x000e620000000a00 */
[----:B------:R-:W-:-:S02]  /*18530*/  IMAD.X R7, RZ, RZ, ~R0, P0 ;  /* 0x000000ffff077224 */ /* 0x000fc400000e0e00 */
[----:B------:R-:W-:Y:S01]  /*18540*/  FMUL R9, R8, UR4 ;  /* 0x0000000408097c20 */ /* 0x000fe20008400000 */
[----:B------:R-:W-:Y:S01]  /*18550*/  IMAD.WIDE.U32 R4, R3, R16, R4 ;  /* 0x0000001003047225 */ /* 0x000fe200078e0004 */
[----:B------:R-:W-:-:S03]  /*18560*/  ULDC UR4, c[0x0][0x154] ;  /* 0x0000550000047ab9 */ /* 0x000fc60000000800 */
[----:B------:R-:W-:Y:S01]  /*18570*/  IMAD R0, R7, R16, RZ ;  /* 0x0000001007007224 */ /* 0x000fe200078e02ff */
[----:B------:R-:W2:Y:S01]  /*18580*/  LDC R13, c[0x0][0x144] ;  /* 0x00005100ff0d7b82 */ /* 0x000ea20000000800 */
[----:B------:R-:W3:Y:S02]  /*18590*/  F2I.U32.TRUNC.NTZ R9, R9 ;  /* 0x0000000900097305 */ /* 0x000ee4000020f000 */
[----:B------:R-:W-:-:S04]  /*185a0*/  IMAD R3, R3, R17, R0 ;  /* 0x0000001103037224 */ /* 0x000fc800078e0200 */
[----:B------:R-:W-:Y:S01]  /*185b0*/  IMAD.IADD R3, R5, 0x1, R3 ;  /* 0x0000000105037824 */ /* 0x000fe200078e0203 */
[----:B------:R-:W4:Y:S04]  /*185c0*/  LDC R12, c[0x0][0x608] ;  /* 0x00018200ff0c7b82 */ /* 0x000f280000000800 */
[----:B0-----:R-:W-:Y:S02]  /*185d0*/  SHF.R.U64 R8, R4, R6, R3 ;  /* 0x0000000604087219 */ /* 0x001fe40000001203 */
[----:B------:R-:W-:Y:S02]  /*185e0*/  I2FP.F32.U32 R4, R10 ;  /* 0x0000000a00047245 */ /* 0x000fe40000201000 */
[----:B------:R-:W0:Y:S01]  /*185f0*/  LDC R7, c[0x0][0x658] ;  /* 0x00019600ff077b82 */ /* 0x000e220000000800 */
[----:B-1----:R-:W-:Y:S01]  /*18600*/  ISETP.NE.U32.AND P0, PT, R20, RZ, PT ;  /* 0x000000ff1400720c */ /* 0x002fe20003f05070 */
[----:B---3--:R-:W-:Y:S01]  /*18610*/  IMAD.MOV R0, RZ, RZ, -R9 ;  /* 0x000000ffff007224 */ /* 0x008fe200078e0a09 */
[----:B------:R-:W-:Y:S01]  /*18620*/  SHF.R.U32.HI R3, RZ, R6, R3 ;  /* 0x00000006ff037219 */ /* 0x000fe20000011603 */
[----:B------:R-:W-:Y:S01]  /*18630*/  FMUL R4, R4, UR4 ;  /* 0x0000000404047c20 */ /* 0x000fe20008400000 */
[----:B------:R-:W-:Y:S01]  /*18640*/  ISETP.NE.AND.EX P0, PT, R21, RZ, PT, P0 ;  /* 0x000000ff1500720c */ /* 0x000fe20003f05300 */
[----:B------:R-:W-:-:S02]  /*18650*/  IMAD.MOV.U32 R6, RZ, RZ, -0x1 ;  /* 0xffffffffff067424 */ /* 0x000fc400078e00ff */
[----:B------:R-:W1:Y:S01]  /*18660*/  LDC R17, c[0x0][0x148] ;  /* 0x00005200ff117b82 */ /* 0x000e620000000800 */
[----:B--2---:R-:W-:Y:S02]  /*18670*/  IMAD R19, R13, R0, R2 ;  /* 0x000000000d137224 */ /* 0x004fe400078e0202 */
[----:B------:R-:W-:-:S05]  /*18680*/  IMAD.MOV.U32 R2, RZ, RZ, 0x1 ;  /* 0x00000001ff027424 */ /* 0x000fca00078e00ff */
[----:B------:R-:W2:Y:S01]  /*18690*/  LDC R14, c[0x0][0x600] ;  /* 0x00018000ff0e7b82 */ /* 0x000ea20000000800 */
[-CC-:B----4-:R-:W-:Y:S02]  /*186a0*/  SHF.R.U64 R13, R8, R12.reuse, R3.reuse ;  /* 0x0000000c080d7219 */ /* 0x190fe40000001203 */
[----:B------:R-:W-:Y:S02]  /*186b0*/  SHF.R.U32.HI R0, RZ, R12, R3 ;  /* 0x0000000cff007219 */ /* 0x000fe40000011603 */
[----:B------:R3:W4:Y:S03]  /*186c0*/  F2I.U32.TRUNC.NTZ R12, R4 ;  /* 0x00000004000c7305 */ /* 0x000726000020f000 */
[----:B------:R-:W1:Y:S01]  /*186d0*/  LDC R16, c[0x0][0x648] ;  /* 0x00019200ff107b82 */ /* 0x000e620000000800 */
[-C--:B0-----:R-:W-:Y:S02]  /*186e0*/  SHF.R.U64 R15, R13, R7.reuse, R0 ;  /* 0x000000070d0f7219 */ /* 0x081fe40000001200 */
[----:B------:R-:W-:-:S02]  /*186f0*/  SHF.L.U32 R6, R6, R7, RZ ;  /* 0x0000000706067219 */ /* 0x000fc400000006ff */
[-C--:B------:R-:W-:Y:S01]  /*18700*/  SHF.L.U32 R22, R2, R7.reuse, RZ ;  /* 0x0000000702167219 */ /* 0x080fe200000006ff */
[----:B------:R-:W-:Y:S01]  /*18710*/  IMAD.MOV.U32 R2, RZ, RZ, R15 ;  /* 0x000000ffff027224 */ /* 0x000fe200078e000f */
[----:B------:R-:W-:Y:S01]  /*18720*/  SHF.R.U32.HI R3, RZ, R7, R0 ;  /* 0x00000007ff037219 */ /* 0x000fe20000011600 */
[----:B------:R-:W0:Y:S01]  /*18730*/  LDC R18, c[0x0][0x638] ;  /* 0x00018e00ff127b82 */ /* 0x000e220000000800 */
[----:B------:R-:W-:-:S07]  /*18740*/  LOP3.LUT R24, RZ, R6, RZ, 0x33, !PT ;  /* 0x00000006ff187212 */ /* 0x000fce00078e33ff */
[----:B------:R-:W0:Y:S01]  /*18750*/  LDC R23, c[0x0][0x610] ;  /* 0x00018400ff177b82 */ /* 0x000e220000000800 */
[----:B---34-:R-:W-:Y:S05]  /*18760*/  @!P0 BRA `(.L_x_424) ;  /* 0x0000000000288947 */ /* 0x018fea0003800000 */
[----:B------:R-:W3:Y:S02]  /*18770*/  LDC R0, c[0x0][0x64c] ;  /* 0x00019300ff007b82 */ /* 0x000ee40000000800 */
[----:B---3--:R-:W-:-:S05]  /*18780*/  IADD3 R7, P0, R15, R0, RZ ;  /* 0x000000000f077210 */ /* 0x008fca0007f1e0ff */
        /* <DEDUP_REMOVED lines=8> */
.L_x_424:
[----:B-1----:R-:W-:Y:S01]  /*18810*/  SHF.R.U64 R3, R2, R16, R3 ;  /* 0x0000001002037219 */ /* 0x002fe20000001203 */
[----:B--2---:R-:W-:Y:S01]  /*18820*/  VIADD R5, R14, 0xffffffff ;  /* 0xffffffff0e057836 */ /* 0x004fe20000000000 */
[----:B------:R-:W-:Y:S01]  /*18830*/  LOP3.LUT R0, R13, R24, RZ, 0xc0, !PT ;  /* 0x000000180d007212 */ /* 0x000fe200078ec0ff */
[----:B------:R-:W-:Y:S02]  /*18840*/  IMAD.MOV R12, RZ, RZ, -R12 ;  /* 0x000000ffff0c7224 */ /* 0x000fe400078e0a0c */
[----:B------:R-:W-:Y:S02]  /*18850*/  IMAD.MOV R2, RZ, RZ, -R3 ;  /* 0x000000ffff027224 */ /* 0x000fe400078e0a03 */
[----:B------:R-:W-:Y:S01]  /*18860*/  IMAD R4, R22, R3, R0 ;  /* 0x0000000316047224 */ /* 0x000fe200078e0200 */
[----:B------:R-:W-:Y:S01]  /*18870*/  LOP3.LUT R3, R8, R5, RZ, 0xc0, !PT ;  /* 0x0000000508037212 */ /* 0x000fe200078ec0ff */
[----:B------:R-:W-:Y:S02]  /*18880*/  @P3 IMAD R19, R17, R12, R10 ;  /* 0x0000000c11133224 */ /* 0x000fe400078e020a */
[----:B0-----:R-:W-:-:S02]  /*18890*/  IMAD R0, R2, R18, R15 ;  /* 0x0000001202007224 */ /* 0x001fc400078e020f */
[----:B------:R-:W-:Y:S02]  /*188a0*/  IMAD R4, R4, R23, R19 ;  /* 0x0000001704047224 */ /* 0x000fe400078e0213 */
[----:B------:R-:W-:Y:S02]  /*188b0*/  IMAD R3, R0, R14, R3 ;  /* 0x0000000e00037224 */ /* 0x000fe400078e0203 */
[----:B------:R-:W-:Y:S02]  /*188c0*/  IMAD.MOV.U32 R2, RZ, RZ, 0x1 ;  /* 0x00000001ff027424 */ /* 0x000fe400078e00ff */
[----:B------:R-:W-:Y:S01]  /*188d0*/  IMAD.MOV.U32 R6, RZ, RZ, R11 ;  /* 0x000000ffff067224 */ /* 0x000fe200078e000b */
[----:B------:R-:W-:Y:S02]  /*188e0*/  SEL R5, R3, R4, !P3 ;  /* 0x0000000403057207 */ /* 0x000fe40005800000 */
[----:B------:R-:W-:Y:S02]  /*188f0*/  PRMT R0, R2, 0x7610, R0 ;  /* 0x0000761002007816 */ /* 0x000fe40000000000 */
[----:B------:R-:W-:-:S07]  /*18900*/  SEL R4, R4, R3, !P3 ;  /* 0x0000000304047207 */ /* 0x000fce0005800000 */
.L_x_422:
[----:B------:R-:W-:-:S08]  /*18910*/  NOP ;  /* 0x0000000000007918 */ /* 0x000fd00000000000 */
[----:B------:R-:W0:-:S00]  /*18920*/  USETMAXREG.DEALLOC.CTAPOOL 0x28 ;  /* 0x00000028000079c8 */ /* 0x000e0000080e0500 */
[----:B------:R-:W-:-:S13]  /*18930*/  ISETP.NE.AND P0, PT, RZ, UR8, PT ;  /* 0x00000008ff007c0c */ /* 0x000fda000bf05270 */
[----:B------:R-:W-:Y:S05]  /*18940*/  @P0 EXIT ;  /* 0x000000000000094d */ /* 0x000fea0003800000 */
[----:B0-----:R-:W-:Y:S01]  /*18950*/  LOP3.LUT P0, RZ, R0, 0xff, RZ, 0xc0, !PT ;  /* 0x000000ff00ff7812 */ /* 0x001fe2000780c0ff */
[----:B------:R-:W-:Y:S02]  /*18960*/  IMAD.MOV.U32 R8, RZ, RZ, 0x1 ;  /* 0x00000001ff087424 */ /* 0x000fe400078e00ff */
[----:B------:R-:W-:-:S10]  /*18970*/  IMAD.MOV.U32 R0, RZ, RZ, RZ ;  /* 0x000000ffff007224 */ /* 0x000fd400078e00ff */
[----:B------:R-:W-:Y:S05]  /*18980*/  @!P0 BRA `(.L_x_425) ;  /* 0x0000000c00508947 */ /* 0x000fea0003800000 */
[----:B------:R-:W0:Y:S01]  /*18990*/  LDC R0, c[0x0][0x28c] ;  /* 0x0000a300ff007b82 */ /* 0x000e220000000800 */
[----:B------:R-:W1:Y:S01]  /*189a0*/  S2R R2, SR_TID.X ;  /* 0x0000000000027919 */ /* 0x000e620000002100 */
[----:B------:R-:W-:Y:S01]  /*189b0*/  ULDC UR5, c[0x0][0x658] ;  /* 0x0001960000057ab9 */ /* 0x000fe20000000800 */
[----:B------:R-:W-:Y:S01]  /*189c0*/  UMOV UR7, 0xffffffff ;  /* 0xffffffff00077882 */ /* 0x000fe20000000000 */
[----:B------:R-:W-:Y:S01]  /*189d0*/  ULDC UR6, c[0x0][0xc] ;  /* 0x0000030000067ab9 */ /* 0x000fe20000000800 */
[----:B------:R-:W-:Y:S01]  /*189e0*/  USHF.L.U32 UR9, UR7, UR5, URZ ;  /* 0x0000000507097299 */ /* 0x000fe2000800063f */
[----:B------:R-:W-:Y:S01]  /*189f0*/  BSSY B0, `(.L_x_425) ;  /* 0x00000cd000007945 */ /* 0x000fe20003800000 */
[----:B------:R-:W-:Y:S01]  /*18a00*/  UMOV UR8, 0x1 ;  /* 0x0000000100087882 */ /* 0x000fe20000000000 */
[----:B------:R-:W-:Y:S01]  /*18a10*/  ULDC UR7, c[0x0][0x10] ;  /* 0x0000040000077ab9 */ /* 0x000fe20000000800 */
[----:B------:R-:W-:Y:S01]  /*18a20*/  USHF.L.U32 UR5, UR8, UR5, URZ ;  /* 0x0000000508057299 */ /* 0x000fe2000800063f */
[----:B------:R-:W-:Y:S01]  /*18a30*/  IMAD.MOV.U32 R11, RZ, RZ, 0x1 ;  /* 0x00000001ff0b7424 */ /* 0x000fe200078e00ff */
[----:B------:R-:W-:Y:S01]  /*18a40*/  UIMAD.WIDE.U32 UR6, UR6, UR7, URZ ;  /* 0x00000007060672a5 */ /* 0x000fe2000f8e003f */
[----:B------:R-:W-:Y:S01]  /*18a50*/  IMAD.MOV.U32 R8, RZ, RZ, 0x1 ;  /* 0x00000001ff087424 */ /* 0x000fe200078e00ff */
[----:B------:R-:W-:Y:S01]  /*18a60*/  ULDC UR8, c[0x0][0x14] ;  /* 0x0000050000087ab9 */ /* 0x000fe20000000800 */
[----:B------:R-:W-:Y:S01]  /*18a70*/  ULDC UR4, c[0x0][0x600] ;  /* 0x0001800000047ab9 */ /* 0x000fe20000000800 */
[----:B------:R-:W-:-:S02]  /*18a80*/  UIMAD.WIDE.U32 UR22, UR6, UR8, URZ ;  /* 0x00000008061672a5 */ /* 0x000fc4000f8e003f */
[----:B------:R-:W-:Y:S02]  /*18a90*/  UIMAD UR16, UR7, UR8, URZ ;  /* 0x00000008071072a4 */ /* 0x000fe4000f8e023f */
[----:B------:R-:W-:Y:S02]  /*18aa0*/  ULOP3.LUT UR21, UR13, 0x2, URZ, 0xfc, !UPT ;  /* 0x000000020d157892 */ /* 0x000fe4000f8efc3f */
[----:B------:R-:W-:Y:S02]  /*18ab0*/  UIADD3 UR4, UR4, -0x1, URZ ;  /* 0xffffffff04047890 */ /* 0x000fe4000fffe03f */
[----:B------:R-:W-:Y:S01]  /*18ac0*/  ULOP3.LUT UR19, URZ, UR9, URZ, 0x33, !UPT ;  /* 0x000000093f137292 */ /* 0x000fe2000f8e333f */
[----:B0-----:R-:W-:Y:S01]  /*18ad0*/  VIADD R0, R0, 0x7f ;  /* 0x0000007f00007836 */ /* 0x001fe20000000000 */
[----:B------:R-:W-:Y:S01]  /*18ae0*/  UIADD3 UR16, UR23, UR16, URZ ;  /* 0x0000001017107290 */ /* 0x000fe2000fffe03f */
[----:B------:R-:W-:-:S03]  /*18af0*/  ULDC.64 UR24, c[0x0][0x198] ;  /* 0x0000660000187ab9 */ /* 0x000fc60000000a00 */
[----:B------:R-:W-:-:S04]  /*18b00*/  SHF.R.S32.HI R3, RZ, 0x1f, R0 ;  /* 0x0000001fff037819 */ /* 0x000fc80000011400 */
[----:B------:R-:W-:Y:S01]  /*18b10*/  LEA.HI R3, R3, R0, RZ, 0x7 ;  /* 0x0000000003037211 */ /* 0x000fe200078f38ff */
[----:B------:R-:W-:Y:S01]  /*18b20*/  IMAD.MOV.U32 R0, RZ, RZ, RZ ;  /* 0x000000ffff007224 */ /* 0x000fe200078e00ff */
[C---:B-1----:R-:W-:Y:S02]  /*18b30*/  LOP3.LUT P4, RZ, R2.reuse, 0x7f, RZ, 0xc0, !PT ;  /* 0x0000007f02ff7812 */ /* 0x042fe4000788c0ff */
[----:B------:R-:W-:Y:S02]  /*18b40*/  SHF.R.S32.HI R13, RZ, 0x7, R3 ;  /* 0x00000007ff0d7819 */ /* 0x000fe40000011403 */
[----:B------:R-:W-:-:S03]  /*18b50*/  LOP3.LUT P0, RZ, R2, 0x1f, RZ, 0xc0, !PT ;  /* 0x0000001f02ff7812 */ /* 0x000fc6000780c0ff */
[----:B------:R-:W-:Y:S01]  /*18b60*/  VIADD R10, R13, 0x1 ;  /* 0x000000010d0a7836 */ /* 0x000fe20000000000 */
[----:B------:R-:W-:-:S13]  /*18b70*/  PLOP3.LUT P0, PT, P0, P4, PT, 0x8a, 0x0 ;  /* 0x000000000000781c */ /* 0x000fda0000709172 */
.L_x_437:
[----:B------:R-:W-:-:S03]  /*18b80*/  UMOV UR6, 0xffffffff ;  /* 0xffffffff00067882 */ /* 0x000fc60000000000 */
[----:B------:R-:W-:Y:S05]  /*18b90*/  BRA.DIV UR6, `(.L_x_426) ;  /* 0x0000000e06c87947 */ /* 0x000fea000b800000 */
[----:B------:R-:W-:-:S13]  /*18ba0*/  ELECT P1, URZ, PT ;  /* 0x00000000003f782f */ /* 0x000fda0003820000 */
.L_x_448:
[----:B------:R-:W0:Y:S01]  /*18bb0*/  LDC R2, c[0x0][0x28c] ;  /* 0x0000a300ff027b82 */ /* 0x000e220000000800 */
[----:B------:R-:W-:Y:S01]  /*18bc0*/  BSSY B1, `(.L_x_427) ;  /* 0x0000038000017945 */ /* 0x000fe20003800000 */
[----:B0-----:R-:W-:-:S13]  /*18bd0*/  ISETP.LT.OR P1, PT, R2, 0x1, !P1 ;  /* 0x000000010200780c */ /* 0x001fda0004f21670 */
[----:B------:R-:W-:Y:S05]  /*18be0*/  @P1 BRA `(.L_x_428) ;  /* 0x0000000000d41947 */ /* 0x000fea0003800000 */
[----:B------:R-:W-:Y:S02]  /*18bf0*/  IMAD.SHL.U32 R14, R4, 0x100, RZ ;  /* 0x00000100040e7824 */ /* 0x000fe400078e00ff */
[----:B------:R-:W-:Y:S02]  /*18c00*/  IMAD R9, R5, 0xc0, RZ ;  /* 0x000000c005097824 */ /* 0x000fe400078e02ff */
[----:B------:R-:W-:Y:S02]  /*18c10*/  IMAD.MOV.U32 R16, RZ, RZ, RZ ;  /* 0x000000ffff107224 */ /* 0x000fe400078e00ff */
[----:B------:R-:W-:Y:S02]  /*18c20*/  IMAD.MOV.U32 R2, RZ, RZ, R10 ;  /* 0x000000ffff027224 */ /* 0x000fe400078e000a */
[----:B------:R-:W-:Y:S02]  /*18c30*/  IMAD.MOV.U32 R3, RZ, RZ, R8 ;  /* 0x000000ffff037224 */ /* 0x000fe400078e0008 */
[----:B------:R-:W-:-:S07]  /*18c40*/  IMAD.MOV.U32 R4, RZ, RZ, R0 ;  /* 0x000000ffff047224 */ /* 0x000fce00078e0000 */
.L_x_432:
[----:B------:R-:W0:Y:S01]  /*18c50*/  S2R R12, SR_CgaCtaId ;  /* 0x00000000000c7919 */ /* 0x000e220000008800 */
[----:B------:R-:W-:Y:S01]  /*18c60*/  MOV R5, 0x400 ;  /* 0x0000040000057802 */ /* 0x000fe20000000f00 */
[----:B------:R-:W1:Y:S03]  /*18c70*/  @!P4 LDC R7, c[0x0][0x500] ;  /* 0x00014000ff07cb82 */ /* 0x000e660000000800 */
[----:B0-----:R-:W-:Y:S02]  /*18c80*/  LEA R15, R12, R5, 0x18 ;  /* 0x000000050c0f7211 */ /* 0x001fe400078ec0ff */
[----:B------:R-:W-:-:S03]  /*18c90*/  SHF.L.U32 R5, R3, 0x1f, RZ ;  /* 0x0000001f03057819 */ /* 0x000fc600000006ff */
[----:B------:R-:W-:-:S04]  /*18ca0*/  IMAD R12, R4, 0x8, R15 ;  /* 0x00000008040c7824 */ /* 0x000fc800078e020f */
[----:B------:R-:W0:Y:S02]  /*18cb0*/  SYNCS.PHASECHK.TRANS64.TRYWAIT P1, [R12+URZ+0x20], R5 ;  /* 0x000020050c0075a7 */ /* 0x000e24000802017f */
[----:B01----:R-:W-:Y:S05]  /*18cc0*/  @!P1 BRA `(.L_x_429) ;  /* 0x0000000c009c9947 */ /* 0x003fea0003800000 */
.L_x_449:
[----:B------:R-:W-:Y:S01]  /*18cd0*/  UPRMT UR6, UR21, 0x9910, URZ ;  /* 0x0000991015067896 */ /* 0x000fe2000800003f */
[----:B------:R1:W-:Y:S03]  /*18ce0*/  @!P4 SYNCS.ARRIVE.TRANS64 RZ, [R12+URZ], R7 ;  /* 0x000000070cffc9a7 */ /* 0x0003e6000800003f */
[----:B------:R-:W-:-:S06]  /*18cf0*/  UISETP.NE.AND UP0, UPT, UR6, 0x2, UPT ;  /* 0x000000020600788c */ /* 0x000fcc000bf05270 */
[----:B------:R-:W-:-:S13]  /*18d00*/  PLOP3.LUT P1, PT, PT, PT, UP0, 0x80, 0x0 ;  /* 0x000000000000781c */ /* 0x000fda0003f2f008 */
[----:B-1----:R-:W-:Y:S05]  /*18d10*/  @P1 BRA `(.L_x_430) ;  /* 0x0000000000041947 */ /* 0x002fea0003800000 */
[----:B------:R-:W-:Y:S01]  /*18d20*/  BPT.TRAP 0x1 ;  /* 0x000000040000795c */ /* 0x000fe20000300000 */
.L_x_430:
[----:B------:R-:W-:Y:S05]  /*18d30*/  @P0 BRA `(.L_x_431) ;  /* 0x0000000000040947 */ /* 0x000fea0003800000 */
[----:B------:R-:W-:Y:S01]  /*18d40*/  BPT.TRAP 0x1 ;  /* 0x000000040000795c */ /* 0x000fe20000300000 */
.L_x_431:
[--C-:B0-----:R-:W-:Y:S01]  /*18d50*/  IMAD R5, R4, 0x8000, R15.reuse ;  /* 0x0000800004057824 */ /* 0x101fe200078e020f */
[----:B------:R-:W-:Y:S01]  /*18d60*/  R2UR UR9, R12 ;  /* 0x000000000c0972ca */ /* 0x000fe200000e0000 */
[----:B------:R-:W-:Y:S01]  /*18d70*/  IMAD R15, R4, 0x6000, R15 ;  /* 0x00006000040f7824 */ /* 0x000fe200078e020f */
[----:B------:R-:W-:Y:S01]  /*18d80*/  UIADD3 UR6, UP0, UR24, 0xf0, URZ ;  /* 0x000000f018067890 */ /* 0x000fe2000ff1e03f */
[----:B------:R-:W-:Y:S01]  /*18d90*/  VIADD R2, R2, 0xffffffff ;  /* 0xffffffff02027836 */ /* 0x000fe20000000000 */
[----:B------:R-:W-:Y:S01]  /*18da0*/  R2UR UR7, R5 ;  /* 0x00000000050772ca */ /* 0x000fe200000e0000 */
[----:B------:R-:W-:Y:S01]  /*18db0*/  UIADD3 UR26, UP1, UR24, 0x1f0, URZ ;  /* 0x000001f0181a7890 */ /* 0x000fe2000ff3e03f */
[----:B------:R-:W-:Y:S01]  /*18dc0*/  R2UR UR8, R15 ;  /* 0x000000000f0872ca */ /* 0x000fe200000e0000 */
[----:B------:R-:W-:Y:S01]  /*18dd0*/  VIADD R4, R4, 0x1 ;  /* 0x0000000104047836 */ /* 0x000fe20000000000 */
[----:B------:R-:W-:Y:S01]  /*18de0*/  R2UR UR11, R14 ;  /* 0x000000000e0b72ca */ /* 0x000fe200000e0000 */
[----:B------:R-:W-:Y:S01]  /*18df0*/  UIADD3.X UR27, URZ, UR25, URZ, UP1, !UPT ;  /* 0x000000193f1b7290 */ /* 0x000fe20008ffe43f */
[----:B------:R-:W-:Y:S01]  /*18e00*/  R2UR UR10, R16 ;  /* 0x00000000100a72ca */ /* 0x000fe200000e0000 */
[----:B------:R-:W-:Y:S01]  /*18e10*/  UMOV UR14, 0x0 ;  /* 0x00000000000e7882 */ /* 0x000fe20000000000 */
[----:B------:R-:W-:Y:S01]  /*18e20*/  R2UR UR12, R6 ;  /* 0x00000000060c72ca */ /* 0x000fe200000e0000 */
[----:B------:R-:W-:Y:S01]  /*18e30*/  UMOV UR15, 0x10000000 ;  /* 0x10000000000f7882 */ /* 0x000fe20000000000 */
[----:B------:R-:W-:Y:S01]  /*18e40*/  R2UR UR20, R9 ;  /* 0x00000000091472ca */ /* 0x000fe200000e0000 */
[----:B------:R-:W-:Y:S01]  /*18e50*/  VIADD R16, R16, 0x80 ;  /* 0x0000008010107836 */ /* 0x000fe20000000000 */
[----:B------:R-:W-:Y:S01]  /*18e60*/  ISETP.GT.AND P2, PT, R2, 0x1, PT ;  /* 0x000000010200780c */ /* 0x000fe20003f44270 */
[----:B------:R-:W-:Y:S01]  /*18e70*/  UIADD3 UR17, UR7, 0x100, URZ ;  /* 0x0000010007117890 */ /* 0x000fe2000fffe03f */
[----:B------:R-:W-:Y:S01]  /*18e80*/  ISETP.NE.AND P1, PT, R4, 0x4, PT ;  /* 0x000000040400780c */ /* 0x000fe20003f25270 */
[----:B------:R-:W-:-:S02]  /*18e90*/  UIADD3.X UR7, URZ, UR25, URZ, UP0, !UPT ;  /* 0x000000193f077290 */ /* 0x000fc400087fe43f */
[----:B------:R-:W-:Y:S01]  /*18ea0*/  UIADD3 UR18, UR8, 0x20100, URZ ;  /* 0x0002010008127890 */ /* 0x000fe2000fffe03f */
[----:B------:R-:W-:Y:S02]  /*18eb0*/  SEL R12, RZ, 0x1, P1 ;  /* 0x00000001ff0c7807 */ /* 0x000fe40000800000 */
[----:B------:R-:W-:Y:S01]  /*18ec0*/  UMOV UR8, UR17 ;  /* 0x0000001100087c82 */ /* 0x000fe20008000000 */
[----:B------:R-:W-:Y:S02]  /*18ed0*/  SEL R4, R4, RZ, P1 ;  /* 0x000000ff04047207 */ /* 0x000fe40000800000 */
[----:B------:R-:W-:Y:S01]  /*18ee0*/  LOP3.LUT R3, R3, R12, RZ, 0x3c, !PT ;  /* 0x0000000c03037212 */ /* 0x000fe200078e3cff */
[----:B------:R0:W-:Y:S02]  /*18ef0*/  UTMALDG.3D [UR8], [UR6], desc[UR14] ;  /* 0x00000e08060075b4 */ /* 0x0001e40008011000 */
[----:B0-----:R-:W-:Y:S01]  /*18f00*/  UMOV UR8, UR18 ;  /* 0x0000001200087c82 */ /* 0x001fe20008000000 */
[----:B------:R-:W-:-:S02]  /*18f10*/  UMOV UR11, UR20 ;  /* 0x00000014000b7c82 */ /* 0x000fc40008000000 */
[----:B------:R0:W-:Y:S02]  /*18f20*/  UTMALDG.3D [UR8], [UR26], desc[UR14] ;  /* 0x00000e081a0075b4 */ /* 0x0001e40008011000 */
[----:B0-----:R-:W-:Y:S05]  /*18f30*/  @P2 BRA `(.L_x_432) ;  /* 0xfffffffc00442947 */ /* 0x001fea000383ffff */
.L_x_428:
[----:B------:R-:W-:Y:S05]  /*18f40*/  BSYNC B1 ;  /* 0x0000000000017941 */ /* 0x000fea0003800000 */
.L_x_427:
[----:B------:R-:W2:Y:S01]  /*18f50*/  LDL.LU R18, [R1+0x270] ;  /* 0x0002700001127983 */ /* 0x000ea20000300800 */
[----:B------:R-:W-:Y:S01]  /*18f60*/  LOP3.LUT P2, RZ, R11, 0xff, RZ, 0xc0, !PT ;  /* 0x000000ff0bff7812 */ /* 0x000fe2000784c0ff */
[C---:B------:R-:W-:Y:S01]  /*18f70*/  IMAD.IADD R0, R13.reuse, 0x1, R0 ;  /* 0x000000010d007824 */ /* 0x040fe200078e0200 */
[----:B------:R-:W-:Y:S01]  /*18f80*/  ULDC.64 UR6, c[0x0][0x650] ;  /* 0x0001940000067ab9 */ /* 0x000fe20000000a00 */
[----:B------:R-:W3:Y:S01]  /*18f90*/  LDL.LU R17, [R1+0x274] ;  /* 0x0002740001117983 */ /* 0x000ee20000300800 */
[----:B------:R-:W-:Y:S01]  /*18fa0*/  BSSY B1, `(.L_x_433) ;  /* 0x000006f000017945 */ /* 0x000fe20003800000 */
[----:B------:R-:W-:Y:S01]  /*18fb0*/  IMAD.MOV.U32 R5, RZ, RZ, -0x1 ;  /* 0xffffffffff057424 */ /* 0x000fe200078e00ff */
[----:B------:R-:W-:Y:S01]  /*18fc0*/  ISETP.GT.U32.AND P1, PT, R0, 0x3, PT ;  /* 0x000000030000780c */ /* 0x000fe20003f24070 */
[----:B------:R-:W-:Y:S01]  /*18fd0*/  IMAD.MOV.U32 R6, RZ, RZ, -0x1 ;  /* 0xffffffffff067424 */ /* 0x000fe200078e00ff */
[----:B------:R-:W-:Y:S02]  /*18fe0*/  SHF.R.U32.HI R2, RZ, 0x2, R0 ;  /* 0x00000002ff027819 */ /* 0x000fe40000011600 */
[----:B------:R-:W-:-:S02]  /*18ff0*/  ISETP.LT.U32.AND P1, PT, R13, 0x4, P1 ;  /* 0x000000040d00780c */ /* 0x000fc40000f21070 */
[----:B------:R-:W-:Y:S01]  /*19000*/  LOP3.LUT R2, R2, 0x1, RZ, 0xc0, !PT ;  /* 0x0000000102027812 */ /* 0x000fe200078ec0ff */
[----:B------:R-:W0:Y:S01]  /*19010*/  @P2 S2R R4, SR_CgaCtaId ;  /* 0x0000000000042919 */ /* 0x000e220000008800 */
[----:B------:R-:W-:Y:S02]  /*19020*/  @P2 MOV R3, 0x400 ;  /* 0x0000040000032802 */ /* 0x000fe40000000f00 */
[----:B------:R-:W-:Y:S02]  /*19030*/  LOP3.LUT R0, R0, 0x3, RZ, 0xc0, !PT ;  /* 0x0000000300007812 */ /* 0x000fe400078ec0ff */
[----:B------:R-:W-:Y:S02]  /*19040*/  PRMT R11, RZ, 0x7610, R11 ;  /* 0x00007610ff0b7816 */ /* 0x000fe4000000000b */
[----:B0-----:R-:W-:Y:S01]  /*19050*/  @P2 LEA R3, R4, R3, 0x18 ;  /* 0x0000000304032211 */ /* 0x001fe200078ec0ff */
[----:B------:R-:W-:-:S03]  /*19060*/  IMAD.MOV.U32 R4, RZ, RZ, -0x1 ;  /* 0xffffffffff047424 */ /* 0x000fc600078e00ff */
[----:B------:R0:W-:Y:S01]  /*19070*/  @P2 SYNCS.ARRIVE.TRANS64.A1T0 RZ, [R3+URZ+0x58], RZ ;  /* 0x000058ff03ff29a7 */ /* 0x0001e2000810003f */
[----:B------:R-:W-:-:S04]  /*19080*/  ISETP.NE.U32.AND P2, PT, R2, 0x1, PT ;  /* 0x000000010200780c */ /* 0x000fc80003f45070 */
[----:B------:R-:W-:Y:S02]  /*19090*/  ISETP.GT.U32.AND P2, PT, R13, 0x3, !P2 ;  /* 0x000000030d00780c */ /* 0x000fe40005744070 */
[----:B0-----:R-:W-:Y:S02]  /*190a0*/  SEL R3, RZ, 0x1, !P1 ;  /* 0x00000001ff037807 */ /* 0x001fe40004800000 */
[----:B------:R-:W-:-:S04]  /*190b0*/  SEL R2, RZ, 0x1, !P2 ;  /* 0x00000001ff027807 */ /* 0x000fc80005000000 */
[----:B------:R-:W-:Y:S02]  /*190c0*/  LOP3.LUT R8, R2, R8, R3, 0x96, !PT ;  /* 0x0000000802087212 */ /* 0x000fe400078e9603 */
[----:B------:R-:W-:Y:S02]  /*190d0*/  PRMT R2, RZ, 0x7610, R2 ;  /* 0x00007610ff027816 */ /* 0x000fe40000000002 */
[----:B---3--:R-:W-:-:S04]  /*190e0*/  IADD3 R17, P5, R17, UR22, RZ ;  /* 0x0000001611117c10 */ /* 0x008fc8000ffbe0ff */
[----:B--2---:R-:W-:Y:S01]  /*190f0*/  IADD3.X R18, R18, UR16, RZ, P5, !PT ;  /* 0x0000001012127c10 */ /* 0x004fe2000affe4ff */
[----:B------:R0:W-:Y:S01]  /*19100*/  STL [R1+0x274], R17 ;  /* 0x0002741101007387 */ /* 0x0001e20000100800 */
[----:B------:R-:W-:-:S03]  /*19110*/  ISETP.GE.U32.AND P5, PT, R17, UR6, PT ;  /* 0x0000000611007c0c */ /* 0x000fc6000bfa6070 */
[----:B------:R0:W-:Y:S01]  /*19120*/  STL [R1+0x270], R18 ;  /* 0x0002701201007387 */ /* 0x0001e20000100800 */
[----:B------:R-:W-:-:S13]  /*19130*/  ISETP.GE.U32.AND.EX P1, PT, R18, UR7, PT, P5 ;  /* 0x0000000712007c0c */ /* 0x000fda000bf26150 */
[----:B0-----:R-:W-:Y:S05]  /*19140*/  @P1 BRA `(.L_x_434) ;  /* 0x0000000400501947 */ /* 0x001fea0003800000 */
[----:B------:R-:W-:Y:S01]  /*19150*/  ULDC.64 UR6, c[0x0][0x628] ;  /* 0x00018a0000067ab9 */ /* 0x000fe20000000a00 */
[----:B------:R-:W0:Y:S01]  /*19160*/  S2R R12, SR_CTAID.X ;  /* 0x00000000000c7919 */ /* 0x000e220000002500 */
[----:B------:R-:W-:Y:S01]  /*19170*/  ISETP.NE.U32.AND P1, PT, RZ, UR6, PT ;  /* 0x00000006ff007c0c */ /* 0x000fe2000bf25070 */
[----:B------:R-:W-:Y:S01]  /*19180*/  ULDC UR9, c[0x0][0x630] ;  /* 0x00018c0000097ab9 */ /* 0x000fe20000000800 */
[----:B------:R-:W-:Y:S01]  /*19190*/  IMAD.MOV.U32 R2, RZ, RZ, R17 ;  /* 0x000000ffff027224 */ /* 0x000fe200078e0011 */
[----:B------:R-:W1:Y:S01]  /*191a0*/  S2R R9, SR_CTAID.Y ;  /* 0x0000000000097919 */ /* 0x000e620000002600 */
[----:B------:R-:W-:Y:S01]  /*191b0*/  ISETP.NE.AND.EX P1, PT, RZ, UR7, PT, P1 ;  /* 0x00000007ff007c0c */ /* 0x000fe2000bf25310 */
[----:B------:R-:W-:-:S12]  /*191c0*/  IMAD.MOV.U32 R3, RZ, RZ, R18 ;  /* 0x000000ffff037224 */ /* 0x000fd800078e0012 */
[----:B------:R-:W-:Y:S05]  /*191d0*/  @!P1 BRA `(.L_x_435) ;  /* 0x0000000000289947 */ /* 0x000fea0003800000 */
[----:B------:R-:W-:Y:S02]  /*191e0*/  ULDC UR8, c[0x0][0x634] ;  /* 0x00018d0000087ab9 */ /* 0x000fe40000000800 */
[----:B------:R-:W-:-:S05]  /*191f0*/  IADD3 R7, P1, R17, UR8, RZ ;  /* 0x0000000811077c10 */ /* 0x000fca000ff3e0ff */
[----:B------:R-:W-:-:S04]  /*19200*/  IMAD.X R15, RZ, RZ, R18, P1 ;  /* 0x000000ffff0f7224 */ /* 0x000fc800008e0612 */
[----:B------:R-:W-:-:S04]  /*19210*/  IMAD.WIDE.U32 R4, R15, UR6, RZ ;  /* 0x000000060f047c25 */ /* 0x000fc8000f8e00ff */
[----:B------:R-:W-:-:S04]  /*19220*/  IMAD.WIDE.U32 R4, P1, R7, UR7, R4 ;  /* 0x0000000707047c25 */ /* 0x000fc8000f820004 */
[----:B------:R-:W-:-:S04]  /*19230*/  IMAD.WIDE.U32 R6, R7, UR6, RZ ;  /* 0x0000000607067c25 */ /* 0x000fc8000f8e00ff */
[----:B------:R-:W-:Y:S01]  /*19240*/  IMAD.X R3, RZ, RZ, RZ, P1 ;  /* 0x000000ffff037224 */ /* 0x000fe200008e06ff */
[----:B------:R-:W-:Y:S01]  /*19250*/  IADD3 RZ, P1, R7, R4, RZ ;  /* 0x0000000407ff7210 */ /* 0x000fe20007f3e0ff */
[----:B------:R-:W-:-:S04]  /*19260*/  IMAD.MOV.U32 R2, RZ, RZ, R5 ;  /* 0x000000ffff027224 */ /* 0x000fc800078e0005 */
[----:B------:R-:W-:-:S08]  /*19270*/  IMAD.WIDE.U32.X R2, R15, UR7, R2, P1 ;  /* 0x000000070f027c25 */ /* 0x000fd000088e0402 */
.L_x_435:
[--C-:B------:R-:W-:Y:S01]  /*19280*/  SHF.R.U64 R6, R2, UR9, R3.reuse ;  /* 0x0000000902067c19 */ /* 0x100fe20008001203 */
[----:B------:R-:W-:Y:S01]  /*19290*/  ULDC.64 UR6, c[0x0][0x620] ;  /* 0x0001880000067ab9 */ /* 0x000fe20000000a00 */
[----:B------:R-:W-:Y:S01]  /*192a0*/  SHF.R.U32.HI R2, RZ, UR9, R3 ;  /* 0x00000009ff027c19 */ /* 0x000fe20008011603 */
[----:B------:R-:W-:Y:S01]  /*192b0*/  IMAD.MOV.U32 R3, RZ, RZ, R18 ;  /* 0x000000ffff037224 */ /* 0x000fe200078e0012 */
[----:B------:R-:W-:Y:S01]  /*192c0*/  IADD3 R5, P1, RZ, -R6, RZ ;  /* 0x80000006ff057210 */ /* 0x000fe20007f3e0ff */
[----:B------:R-:W2:Y:S01]  /*192d0*/  LDC R19, c[0x0][0x144] ;  /* 0x00005100ff137b82 */ /* 0x000ea20000000800 */
[----:B0-----:R-:W-:Y:S01]  /*192e0*/  I2FP.F32.U32 R7, R12 ;  /* 0x0000000c00077245 */ /* 0x001fe20000201000 */
[----:B------:R-:W-:Y:S01]  /*192f0*/  ULDC.64 UR10, c[0x0][0x640] ;  /* 0x00019000000a7ab9 */ /* 0x000fe20000000a00 */
[----:B------:R-:W-:Y:S01]  /*19300*/  ULDC UR8, c[0x0][0x608] ;  /* 0x0001820000087ab9 */ /* 0x000fe20000000800 */
[----:B------:R-:W-:Y:S01]  /*19310*/  IMAD.X R2, RZ, RZ, ~R2, P1 ;  /* 0x000000ffff027224 */ /* 0x000fe200008e0e02 */
[----:B------:R-:W-:-:S03]  /*19320*/  ISETP.NE.U32.AND P1, PT, RZ, UR10, PT ;  /* 0x0000000aff007c0c */ /* 0x000fc6000bf25070 */
[----:B------:R-:W-:Y:S01]  /*19330*/  IMAD R4, R2, UR6, RZ ;  /* 0x0000000602047c24 */ /* 0x000fe2000f8e02ff */
[----:B------:R-:W0:Y:S01]  /*19340*/  LDC R14, c[0x0][0x148] ;  /* 0x00005200ff0e7b82 */ /* 0x000e220000000800 */
[----:B------:R-:W-:Y:S01]  /*19350*/  IMAD.MOV.U32 R2, RZ, RZ, R17 ;  /* 0x000000ffff027224 */ /* 0x000fe200078e0011 */
[----:B------:R-:W-:-:S03]  /*19360*/  ISETP.NE.AND.EX P1, PT, RZ, UR11, PT, P1 ;  /* 0x0000000bff007c0c */ /* 0x000fc6000bf25310 */
[----:B------:R-:W-:Y:S01]  /*19370*/  IMAD.WIDE.U32 R2, R5, UR6, R2 ;  /* 0x0000000605027c25 */ /* 0x000fe2000f8e0002 */
[----:B------:R-:W-:-:S03]  /*19380*/  ULDC UR6, c[0x0][0x150] ;  /* 0x0000540000067ab9 */ /* 0x000fc60000000800 */
[----:B------:R-:W-:Y:S02]  /*19390*/  IMAD R5, R5, UR7, R4 ;  /* 0x0000000705057c24 */ /* 0x000fe4000f8e0204 */
[----:B------:R-:W-:Y:S01]  /*193a0*/  FMUL R4, R7, UR6 ;  /* 0x0000000607047c20 */ /* 0x000fe20008400000 */
[----:B------:R-:W-:Y:S01]  /*193b0*/  ULDC UR6, c[0x0][0x618] ;  /* 0x0001860000067ab9 */ /* 0x000fe20000000800 */
[----:B------:R-:W-:Y:S01]  /*193c0*/  ULDC UR7, c[0x0][0x154] ;  /* 0x0000550000077ab9 */ /* 0x000fe20000000800 */
[----:B------:R-:W-:-:S03]  /*193d0*/  IMAD.IADD R3, R3, 0x1, R5 ;  /* 0x0000000103037824 */ /* 0x000fc600078e0205 */
[----:B------:R-:W3:Y:S02]  /*193e0*/  F2I.U32.TRUNC.NTZ R4, R4 ;  /* 0x0000000400047305 */ /* 0x000ee4000020f000 */
[----:B------:R-:W-:Y:S02]  /*193f0*/  SHF.R.U64 R7, R2, UR6, R3 ;  /* 0x0000000602077c19 */ /* 0x000fe40008001203 */
[----:B-1----:R-:W-:-:S05]  /*19400*/  I2FP.F32.U32 R2, R9 ;  /* 0x0000000900027245 */ /* 0x002fca0000201000 */
[----:B------:R-:W-:Y:S01]  /*19410*/  FMUL R5, R2, UR7 ;  /* 0x0000000702057c20 */ /* 0x000fe20008400000 */
[----:B------:R-:W-:Y:S01]  /*19420*/  SHF.R.U32.HI R2, RZ, UR6, R3 ;  /* 0x00000006ff027c19 */ /* 0x000fe20008011603 */
[----:B------:R-:W-:Y:S02]  /*19430*/  ULDC UR6, c[0x0][0x658] ;  /* 0x0001960000067ab9 */ /* 0x000fe40000000800 */
[----:B------:R1:W4:Y:S01]  /*19440*/  F2I.U32.TRUNC.NTZ R18, R5 ;  /* 0x0000000500127305 */ /* 0x000322000020f000 */
[----:B------:R-:W-:Y:S01]  /*19450*/  SHF.R.U64 R16, R7, UR8, R2 ;  /* 0x0000000807107c19 */ /* 0x000fe20008001202 */
[----:B---3--:R-:W-:Y:S01]  /*19460*/  IMAD.MOV R4, RZ, RZ, -R4 ;  /* 0x000000ffff047224 */ /* 0x008fe200078e0a04 */
[----:B------:R-:W-:-:S03]  /*19470*/  SHF.R.U32.HI R3, RZ, UR8, R2 ;  /* 0x00000008ff037c19 */ /* 0x000fc60008011602 */
[----:B--2---:R-:W-:Y:S01]  /*19480*/  IMAD R19, R19, R4, R12 ;  /* 0x0000000413137224 */ /* 0x004fe200078e020c */
[--C-:B------:R-:W-:Y:S02]  /*19490*/  SHF.R.U64 R15, R16, UR6, R3.reuse ;  /* 0x00000006100f7c19 */ /* 0x100fe40008001203 */
[----:B------:R-:W-:-:S03]  /*194a0*/  SHF.R.U32.HI R17, RZ, UR6, R3 ;  /* 0x00000006ff117c19 */ /* 0x000fc60008011603 */
[----:B------:R-:W-:Y:S02]  /*194b0*/  IMAD.MOV.U32 R2, RZ, RZ, R15 ;  /* 0x000000ffff027224 */ /* 0x000fe400078e000f */
[----:B------:R-:W-:Y:S01]  /*194c0*/  IMAD.MOV.U32 R3, RZ, RZ, R17 ;  /* 0x000000ffff037224 */ /* 0x000fe200078e0011 */
[----:B01--4-:R-:W-:Y:S06]  /*194d0*/  @!P1 BRA `(.L_x_436) ;  /* 0x0000000000289947 */ /* 0x013fec0003800000 */
[----:B------:R-:W-:Y:S02]  /*194e0*/  ULDC UR6, c[0x0][0x64c] ;  /* 0x0001930000067ab9 */ /* 0x000fe40000000800 */
[----:B------:R-:W-:-:S05]  /*194f0*/  IADD3 R3, P1, R15, UR6, RZ ;  /* 0x000000060f037c10 */ /* 0x000fca000ff3e0ff */
[----:B------:R-:W-:-:S04]  /*19500*/  IMAD.X R17, RZ, RZ, R17, P1 ;  /* 0x000000ffff117224 */ /* 0x000fc800008e0611 */
[----:B------:R-:W-:-:S04]  /*19510*/  IMAD.WIDE.U32 R4, R17, UR10, RZ ;  /* 0x0000000a11047c25 */ /* 0x000fc8000f8e00ff */
[----:B------:R-:W-:-:S04]  /*19520*/  IMAD.WIDE.U32 R4, P1, R3, UR11, R4 ;  /* 0x0000000b03047c25 */ /* 0x000fc8000f820004 */
[----:B------:R-:W-:-:S04]  /*19530*/  IMAD.WIDE.U32 R2, R3, UR10, RZ ;  /* 0x0000000a03027c25 */ /* 0x000fc8000f8e00ff */
[----:B------:R-:W-:Y:S01]  /*19540*/  IMAD.MOV.U32 R2, RZ, RZ, R5 ;  /* 0x000000ffff027224 */ /* 0x000fe200078e0005 */
[----:B------:R-:W-:Y:S01]  /*19550*/  IADD3 RZ, P2, R3, R4, RZ ;  /* 0x0000000403ff7210 */ /* 0x000fe20007f5e0ff */
[----:B------:R-:W-:-:S04]  /*19560*/  IMAD.X R3, RZ, RZ, RZ, P1 ;  /* 0x000000ffff037224 */ /* 0x000fc800008e06ff */
[----:B------:R-:W-:-:S08]  /*19570*/  IMAD.WIDE.U32.X R2, R17, UR11, R2, P2 ;  /* 0x0000000b11027c25 */ /* 0x000fd000090e0402 */
.L_x_436:
[----:B------:R-:W-:Y:S01]  /*19580*/  ULDC UR6, c[0x0][0x648] ;  /* 0x0001920000067ab9 */ /* 0x000fe20000000800 */
[----:B------:R-:W-:Y:S01]  /*19590*/  LOP3.LUT R16, R16, UR19, RZ, 0xc0, !PT ;  /* 0x0000001310107c12 */ /* 0x000fe2000f8ec0ff */
[----:B------:R-:W-:Y:S01]  /*195a0*/  IMAD.MOV R18, RZ, RZ, -R18 ;  /* 0x000000ffff127224 */ /* 0x000fe200078e0a12 */
[----:B------:R-:W-:Y:S01]  /*195b0*/  SHF.R.U64 R3, R2, UR6, R3 ;  /* 0x0000000602037c19 */ /* 0x000fe20008001203 */
[----:B------:R-:W-:Y:S01]  /*195c0*/  ULDC UR6, c[0x0][0x638] ;  /* 0x00018e0000067ab9 */ /* 0x000fe20000000800 */
[----:B------:R-:W-:Y:S01]  /*195d0*/  LOP3.LUT R12, R7, UR4, RZ, 0xc0, !PT ;  /* 0x00000004070c7c12 */ /* 0x000fe2000f8ec0ff */
[----:B------:R-:W-:Y:S01]  /*195e0*/  @P3 IMAD R19, R14, R18, R9 ;  /* 0x000000120e133224 */ /* 0x000fe200078e0209 */
[----:B------:R-:W-:Y:S01]  /*195f0*/  ULDC UR7, c[0x0][0x610] ;  /* 0x0001840000077ab9 */ /* 0x000fe20000000800 */
[----:B------:R-:W-:Y:S02]  /*19600*/  IMAD.MOV R2, RZ, RZ, -R3 ;  /* 0x000000ffff027224 */ /* 0x000fe400078e0a03 */
[----:B------:R-:W-:-:S02]  /*19610*/  IMAD R4, R3, UR5, R16 ;  /* 0x0000000503047c24 */ /* 0x000fc4000f8e0210 */
[----:B------:R-:W-:Y:S01]  /*19620*/  IMAD R15, R2, UR6, R15 ;  /* 0x00000006020f7c24 */ /* 0x000fe2000f8e020f */
[----:B------:R-:W-:Y:S01]  /*19630*/  ULDC UR6, c[0x0][0x600] ;  /* 0x0001800000067ab9 */ /* 0x000fe20000000800 */
[----:B------:R-:W-:Y:S02]  /*19640*/  IMAD R4, R4, UR7, R19 ;  /* 0x0000000704047c24 */ /* 0x000fe4000f8e0213 */
[----:B------:R-:W-:Y:S02]  /*19650*/  IMAD R15, R15, UR6, R12 ;  /* 0x000000060f0f7c24 */ /* 0x000fe4000f8e020c */
[----:B------:R-:W-:-:S03]  /*19660*/  IMAD.MOV.U32 R2, RZ, RZ, 0x1 ;  /* 0x00000001ff027424 */ /* 0x000fc600078e00ff */
[----:B------:R-:W-:Y:S02]  /*19670*/  SEL R5, R15, R4, !P3 ;  /* 0x000000040f057207 */ /* 0x000fe40005800000 */
[----:B------:R-:W-:-:S07]  /*19680*/  SEL R4, R4, R15, !P3 ;  /* 0x0000000f04047207 */ /* 0x000fce0005800000 */
.L_x_434:
[----:B------:R-:W-:Y:S05]  /*19690*/  BSYNC B1 ;  /* 0x0000000000017941 */ /* 0x000fea0003800000 */
.L_x_433:
[----:B------:R-:W-:-:S13]  /*196a0*/  LOP3.LUT P1, RZ, R2, 0xff, RZ, 0xc0, !PT ;  /* 0x000000ff02ff7812 */ /* 0x000fda000782c0ff */
[----:B------:R-:W-:Y:S05]  /*196b0*/  @P1 BRA `(.L_x_437) ;  /* 0xfffffff400301947 */ /* 0x000fea000383ffff */
[----:B------:R-:W-:Y:S05]  /*196c0*/  BSYNC B0 ;  /* 0x0000000000007941 */ /* 0x000fea0003800000 */
.L_x_425:
[----:B------:R-:W-:-:S03]  /*196d0*/  UMOV UR6, 0xffffffff ;  /* 0xffffffff00067882 */ /* 0x000fc60000000000 */
[----:B------:R-:W-:Y:S05]  /*196e0*/  BRA.DIV UR6, `(.L_x_438) ;  /* 0x0000000606287947 */ /* 0x000fea000b800000 */
[----:B------:R-:W-:-:S13]  /*196f0*/  ELECT P0, URZ, PT ;  /* 0x00000000003f782f */ /* 0x000fda0003800000 */
.L_x_452:
[----:B------:R-:W-:Y:S04]  /*19700*/  BSSY B0, `(.L_x_439) ;  /* 0x000002c000007945 */ /* 0x000fe80003800000 */
[----:B------:R-:W-:Y:S05]  /*19710*/  @!P0 BRA `(.L_x_440) ;  /* 0x0000000000a88947 */ /* 0x000fea0003800000 */
[----:B------:R-:W-:-:S04]  /*19720*/  ULOP3.LUT UR6, UR13, 0x2, URZ, 0xfc, !UPT ;  /* 0x000000020d067892 */ /* 0x000fc8000f8efc3f */
[----:B------:R-:W-:-:S06]  /*19730*/  UISETP.NE.AND UP0, UPT, UR6, 0x3, UPT ;  /* 0x000000030600788c */ /* 0x000fcc000bf05270 */
[----:B------:R-:W-:-:S13]  /*19740*/  PLOP3.LUT P0, PT, PT, PT, UP0, 0x80, 0x0 ;  /* 0x000000000000781c */ /* 0x000fda0003f0f008 */
[----:B------:R-:W-:Y:S05]  /*19750*/  @!P0 BRA `(.L_x_441) ;  /* 0x0000000000048947 */ /* 0x000fea0003800000 */
[----:B------:R-:W-:Y:S01]  /*19760*/  BPT.TRAP 0x1 ;  /* 0x000000040000795c */ /* 0x000fe20000300000 */
.L_x_441:
[----:B------:R-:W0:Y:S01]  /*19770*/  S2R R3, SR_CgaCtaId ;  /* 0x0000000000037919 */ /* 0x000e220000008800 */
[----:B------:R-:W-:-:S04]  /*19780*/  MOV R2, 0x400 ;  /* 0x0000040000027802 */ /* 0x000fc80000000f00 */
[----:B0-----:R-:W-:Y:S02]  /*19790*/  LEA R3, R3, R2, 0x18 ;  /* 0x0000000203037211 */ /* 0x001fe400078ec0ff */
[----:B------:R-:W-:-:S03]  /*197a0*/  SHF.L.U32 R2, R8, 0x1f, RZ ;  /* 0x0000001f08027819 */ /* 0x000fc600000006ff */
[----:B------:R-:W-:-:S04]  /*197b0*/  VIADD R3, R3, 0x20 ;  /* 0x0000002003037836 */ /* 0x000fc80000000000 */
[C---:B------:R-:W-:Y:S02]  /*197c0*/  IMAD R7, R0.reuse, 0x8, R3 ;  /* 0x0000000800077824 */ /* 0x040fe400078e0203 */
[----:B------:R-:W-:Y:S02]  /*197d0*/  VIADD R0, R0, 0x1 ;  /* 0x0000000100007836 */ /* 0x000fe40000000000 */
[----:B------:R-:W0:Y:S03]  /*197e0*/  SYNCS.PHASECHK.TRANS64.TRYWAIT P0, [R7+URZ], R2 ;  /* 0x00000002070075a7 */ /* 0x000e26000800017f */
[----:B------:R-:W-:-:S04]  /*197f0*/  ISETP.NE.AND P1, PT, R0, 0x4, PT ;  /* 0x000000040000780c */ /* 0x000fc80003f25270 */
[----:B------:R-:W-:Y:S02]  /*19800*/  SEL R5, RZ, 0x1, P1 ;  /* 0x00000001ff057807 */ /* 0x000fe40000800000 */
[----:B------:R-:W-:Y:S02]  /*19810*/  SEL R0, R0, RZ, P1 ;  /* 0x000000ff00007207 */ /* 0x000fe40000800000 */
[----:B------:R-:W-:-:S03]  /*19820*/  LOP3.LUT R5, R8, R5, RZ, 0x3c, !PT ;  /* 0x0000000508057212 */ /* 0x000fc600078e3cff */
[----:B------:R-:W-:Y:S01]  /*19830*/  IMAD R9, R0, 0x8, R3 ;  /* 0x0000000800097824 */ /* 0x000fe200078e0203 */
[----:B------:R-:W-:Y:S01]  /*19840*/  SHF.L.U32 R4, R5, 0x1f, RZ ;  /* 0x0000001f05047819 */ /* 0x000fe200000006ff */
[----:B0-----:R-:W-:Y:S06]  /*19850*/  @!P0 BRA `(.L_x_442) ;  /* 0x0000000000f08947 */ /* 0x001fec0003800000 */
.L_x_453:
[----:B------:R-:W1:Y:S01]  /*19860*/  SYNCS.PHASECHK.TRANS64.TRYWAIT P0, [R9+URZ], R4 ;  /* 0x00000004090075a7 */ /* 0x000e62000800017f */
[----:B------:R-:W-:-:S05]  /*19870*/  VIADD R0, R0, 0x1 ;  /* 0x0000000100007836 */ /* 0x000fca0000000000 */
[----:B------:R-:W-:-:S04]  /*19880*/  ISETP.NE.AND P1, PT, R0, 0x4, PT ;  /* 0x000000040000780c */ /* 0x000fc80003f25270 */
[----:B0-----:R-:W-:Y:S02]  /*19890*/  SEL R2, RZ, 0x1, P1 ;  /* 0x00000001ff027807 */ /* 0x001fe40000800000 */
[----:B------:R-:W-:Y:S02]  /*198a0*/  SEL R0, R0, RZ, P1 ;  /* 0x000000ff00007207 */ /* 0x000fe40000800000 */
[----:B------:R-:W-:-:S03]  /*198b0*/  LOP3.LUT R7, R5, R2, RZ, 0x3c, !PT ;  /* 0x0000000205077212 */ /* 0x000fc600078e3cff */
[----:B------:R-:W-:Y:S01]  /*198c0*/  IMAD R6, R0, 0x8, R3 ;  /* 0x0000000800067824 */ /* 0x000fe200078e0203 */
[----:B------:R-:W-:Y:S01]  /*198d0*/  SHF.L.U32 R5, R7, 0x1f, RZ ;  /* 0x0000001f07057819 */ /* 0x000fe200000006ff */
[----:B-1----:R-:W-:Y:S06]  /*198e0*/  @!P0 BRA `(.L_x_443) ;  /* 0x0000000000e08947 */ /* 0x002fec0003800000 */
.L_x_454:
[----:B------:R-:W1:Y:S01]  /*198f0*/  SYNCS.PHASECHK.TRANS64.TRYWAIT P0, [R6+URZ], R5 ;  /* 0x00000005060075a7 */ /* 0x000e62000800017f */
[----:B------:R-:W-:-:S05]  /*19900*/  VIADD R0, R0, 0x1 ;  /* 0x0000000100007836 */ /* 0x000fca0000000000 */
[----:B------:R-:W-:-:S04]  /*19910*/  ISETP.NE.AND P1, PT, R0, 0x4, PT ;  /* 0x000000040000780c */ /* 0x000fc80003f25270 */
[----:B------:R-:W-:Y:S02]  /*19920*/  SEL R2, RZ, 0x1, P1 ;  /* 0x00000001ff027807 */ /* 0x000fe40000800000 */
[----:B------:R-:W-:Y:S02]  /*19930*/  SEL R0, R0, RZ, P1 ;  /* 0x000000ff00007207 */ /* 0x000fe40000800000 */
[----:B------:R-:W-:Y:S01]  /*19940*/  LOP3.LUT R2, R7, R2, RZ, 0x3c, !PT ;  /* 0x0000000207027212 */ /* 0x000fe200078e3cff */
[----:B-1----:R-:W-:Y:S06]  /*19950*/  @!P0 BRA `(.L_x_444) ;  /* 0x0000000000d88947 */ /* 0x002fec0003800000 */
.L_x_455:
[----:B------:R-:W-:Y:S01]  /*19960*/  IMAD R3, R0, 0x8, R3 ;  /* 0x0000000800037824 */ /* 0x000fe200078e0203 */
[----:B------:R-:W-:-:S07]  /*19970*/  SHF.L.U32 R0, R2, 0x1f, RZ ;  /* 0x0000001f02007819 */ /* 0x000fce00000006ff */
.L_x_445:
[----:B--2---:R2:W3:Y:S02]  /*19980*/  SYNCS.PHASECHK.TRANS64.TRYWAIT P0, [R3+URZ], R0 ;  /* 0x00000000030075a7 */ /* 0x0044e4000800017f */
[----:B---3--:R-:W-:Y:S05]  /*19990*/  @!P0 NANOSLEEP.SYNCS 0x989680 ;  /* 0x009896800000895d */ /* 0x008fea0003900000 */
[----:B------:R-:W3:Y:S02]  /*199a0*/  @!P0 SYNCS.PHASECHK.TRANS64 P0, [R3+URZ], R0 ;  /* 0x00000000030085a7 */ /* 0x000ee4000800007f */
[----:B---3--:R-:W-:Y:S05]  /*199b0*/  @!P0 BRA `(.L_x_445) ;  /* 0xfffffffc00f08947 */ /* 0x008fea000383ffff */
.L_x_440:
[----:B------:R-:W-:Y:S05]  /*199c0*/  BSYNC B0 ;  /* 0x0000000000007941 */ /* 0x000fea0003800000 */
.L_x_439:
[----:B------:R-:W-:Y:S05]  /*199d0*/  EXIT ;  /* 0x000000000000794d */ /* 0x000fea0003800000 */
.L_x_17:
[----:B-1----:R-:W-:-:S04]  /*199e0*/  IMAD.U32 R3, RZ, RZ, UR6 ;  /* 0x00000006ff037e24 */ /* 0x002fc8000f8e00ff */
[----:B------:R1:W3:Y:S03]  /*199f0*/  SYNCS.PHASECHK.TRANS64.TRYWAIT P0, [R3+URZ], R0 ;  /* 0x00000000030075a7 */ /* 0x0002e6000800017f */
[----:B---3--:R-:W-:Y:S05]  /*19a00*/  @!P0 NANOSLEEP.SYNCS 0x989680 ;  /* 0x009896800000895d */ /* 0x008fea0003900000 */
[----:B------:R-:W3:Y:S02]  /*19a10*/  @!P0 SYNCS.PHASECHK.TRANS64 P0, [R3+URZ], R0 ;  /* 0x00000000030085a7 */ /* 0x000ee4000800007f */
[----:B---3--:R-:W-:Y:S05]  /*19a20*/  @!P0 BRA `(.L_x_17) ;  /* 0xfffffffc00ec8947 */ /* 0x008fea000383ffff */
[----:B------:R-:W-:Y:S05]  /*19a30*/  BRA `(.L_x_16) ;  /* 0xfffffe8800487947 */ /* 0x000fea000383ffff */
.L_x_23:
[----:B-----5:R4:W-:Y:S02]  /*19a40*/  STL [R1+0x280], R0 ;  /* 0x0002800001007387 */ /* 0x0209e40000100800 */
[----:B----4-:R-:W-:-:S04]  /*19a50*/  IMAD.U32 R0, RZ, RZ, UR16 ;  /* 0x00000010ff007e24 */ /* 0x010fc8000f8e00ff */
[----:B------:R4:W0:Y:S03]  /*19a60*/  SYNCS.PHASECHK.TRANS64.TRYWAIT P0, [R0+URZ], R229 ;  /* 0x000000e5000075a7 */ /* 0x000826000800017f */
[----:B0-----:R-:W-:Y:S05]  /*19a70*/  @!P0 NANOSLEEP.SYNCS 0x989680 ;  /* 0x009896800000895d */ /* 0x001fea0003900000 */
[----:B------:R4:W0:Y:S02]  /*19a80*/  @!P0 SYNCS.PHASECHK.TRANS64 P0, [R0+URZ], R229 ;  /* 0x000000e5000085a7 */ /* 0x000824000800007f */
[----:B----4-:R4:W5:Y:S02]  /*19a90*/  LDL.LU R0, [R1+0x280] ;  /* 0x0002800001007983 */ /* 0x0109640000300800 */
[----:B0---4-:R-:W-:Y:S05]  /*19aa0*/  @!P0 BRA `(.L_x_23) ;  /* 0xfffffffc00e48947 */ /* 0x011fea000383ffff */
[----:B------:R-:W-:Y:S05]  /*19ab0*/  BRA `(.L_x_22) ;  /* 0xfffffeac00947947 */ /* 0x000fea000383ffff */
.L_x_426:
[----:B------:R-:W-:Y:S01]  /*19ac0*/  BSSY B1, `(.L_x_446) ;  /* 0x0000006000017945 */ /* 0x000fe20003800000 */
[----:B------:R-:W-:-:S07]  /*19ad0*/  IMAD.MOV.U32 R2, RZ, RZ, -0x1 ;  /* 0xffffffffff027424 */ /* 0x000fce00078e00ff */
[----:B------:R-:W-:Y:S05]  /*19ae0*/  WARPSYNC.COLLECTIVE R2, `(.L_x_447) ;  /* 0x00000000020c7348 */ /* 0x000fea0003c00000 */
[----:B------:R-:W-:Y:S02]  /*19af0*/  ELECT P1, UR62, PT ;  /* 0x00000000003e782f */ /* 0x000fe40003820000 */
[----:B------:R-:W-:Y:S01]  /*19b00*/  MOV R2, UR62 ;  /* 0x0000003e00027c02 */ /* 0x000fe20008000f00 */
[----:B------:R-:W-:Y:S10]  /*19b10*/  ENDCOLLECTIVE ;  /* 0x000000000000791b */ /* 0x000ff40003800000 */
.L_x_447:
[----:B------:R-:W-:Y:S05]  /*19b20*/  BSYNC B1 ;  /* 0x0000000000017941 */ /* 0x000fea0003800000 */
.L_x_446:
[----:B------:R-:W-:Y:S05]  /*19b30*/  BRA `(.L_x_448) ;  /* 0xfffffff0001c7947 */ /* 0x000fea000383ffff */
.L_x_429:
[----:B0-----:R0:W1:Y:S02]  /*19b40*/  SYNCS.PHASECHK.TRANS64.TRYWAIT P1, [R12+URZ+0x20], R5 ;  /* 0x000020050c0075a7 */ /* 0x001064000802017f */
[----:B-1----:R-:W-:Y:S05]  /*19b50*/  @!P1 NANOSLEEP.SYNCS 0x989680 ;  /* 0x009896800000995d */ /* 0x002fea0003900000 */
[----:B------:R-:W1:Y:S02]  /*19b60*/  @!P1 SYNCS.PHASECHK.TRANS64 P1, [R12+URZ+0x20], R5 ;  /* 0x000020050c0095a7 */ /* 0x000e64000802007f */
[----:B-1----:R-:W-:Y:S05]  /*19b70*/  @!P1 BRA `(.L_x_429) ;  /* 0xfffffffc00f09947 */ /* 0x002fea000383ffff */
[----:B------:R-:W-:Y:S05]  /*19b80*/  BRA `(.L_x_449) ;  /* 0xfffffff000507947 */ /* 0x000fea000383ffff */
.L_x_438:
[----:B------:R-:W-:Y:S01]  /*19b90*/  BSSY B0, `(.L_x_450) ;  /* 0x0000006000007945 */ /* 0x000fe20003800000 */
[----:B------:R-:W-:-:S07]  /*19ba0*/  IMAD.MOV.U32 R2, RZ, RZ, -0x1 ;  /* 0xffffffffff027424 */ /* 0x000fce00078e00ff */
[----:B------:R-:W-:Y:S05]  /*19bb0*/  WARPSYNC.COLLECTIVE R2, `(.L_x_451) ;  /* 0x00000000020c7348 */ /* 0x000fea0003c00000 */
[----:B------:R-:W-:Y:S02]  /*19bc0*/  ELECT P1, UR62, PT ;  /* 0x00000000003e782f */ /* 0x000fe40003820000 */
[----:B------:R-:W-:Y:S01]  /*19bd0*/  MOV R2, UR62 ;  /* 0x0000003e00027c02 */ /* 0x000fe20008000f00 */
[----:B------:R-:W-:Y:S10]  /*19be0*/  ENDCOLLECTIVE ;  /* 0x000000000000791b */ /* 0x000ff40003800000 */
.L_x_451:
[----:B------:R-:W-:Y:S05]  /*19bf0*/  BSYNC B0 ;  /* 0x0000000000007941 */ /* 0x000fea0003800000 */
.L_x_450:
[----:B------:R-:W-:Y:S01]  /*19c00*/  PLOP3.LUT P0, PT, P1, PT, PT, 0x80, 0x0 ;  /* 0x000000000000781c */ /* 0x000fe20000f0f070 */
[----:B------:R-:W-:-:S12]  /*19c10*/  BRA `(.L_x_452) ;  /* 0xfffffff800b87947 */ /* 0x000fd8000383ffff */
.L_x_442:
[----:B0-----:R0:W1:Y:S02]  /*19c20*/  SYNCS.PHASECHK.TRANS64.TRYWAIT P0, [R7+URZ], R2 ;  /* 0x00000002070075a7 */ /* 0x001064000800017f */
[----:B-1----:R-:W-:Y:S05]  /*19c30*/  @!P0 NANOSLEEP.SYNCS 0x989680 ;  /* 0x009896800000895d */ /* 0x002fea0003900000 */
[----:B------:R-:W1:Y:S02]  /*19c40*/  @!P0 SYNCS.PHASECHK.TRANS64 P0, [R7+URZ], R2 ;  /* 0x00000002070085a7 */ /* 0x000e64000800007f */
[----:B-1----:R-:W-:Y:S05]  /*19c50*/  @!P0 BRA `(.L_x_442) ;  /* 0xfffffffc00f08947 */ /* 0x002fea000383ffff */
[----:B------:R-:W-:Y:S05]  /*19c60*/  BRA `(.L_x_453) ;  /* 0xfffffff800fc7947 */ /* 0x000fea000383ffff */
.L_x_443:
[----:B0-----:R0:W1:Y:S02]  /*19c70*/  SYNCS.PHASECHK.TRANS64.TRYWAIT P0, [R9+URZ], R4 ;  /* 0x00000004090075a7 */ /* 0x001064000800017f */
[----:B-1----:R-:W-:Y:S05]  /*19c80*/  @!P0 NANOSLEEP.SYNCS 0x989680 ;  /* 0x009896800000895d */ /* 0x002fea0003900000 */
[----:B------:R-:W1:Y:S02]  /*19c90*/  @!P0 SYNCS.PHASECHK.TRANS64 P0, [R9+URZ], R4 ;  /* 0x00000004090085a7 */ /* 0x000e64000800007f */
[----:B-1----:R-:W-:Y:S05]  /*19ca0*/  @!P0 BRA `(.L_x_443) ;  /* 0xfffffffc00f08947 */ /* 0x002fea000383ffff */
[----:B------:R-:W-:Y:S05]  /*19cb0*/  BRA `(.L_x_454) ;  /* 0xfffffffc000c7947 */ /* 0x000fea000383ffff */
.L_x_444:
[----:B-1----:R1:W2:Y:S02]  /*19cc0*/  SYNCS.PHASECHK.TRANS64.TRYWAIT P0, [R6+URZ], R5 ;  /* 0x00000005060075a7 */ /* 0x0022a4000800017f */
[----:B--2---:R-:W-:Y:S05]  /*19cd0*/  @!P0 NANOSLEEP.SYNCS 0x989680 ;  /* 0x009896800000895d */ /* 0x004fea0003900000 */
[----:B------:R-:W2:Y:S02]  /*19ce0*/  @!P0 SYNCS.PHASECHK.TRANS64 P0, [R6+URZ], R5 ;  /* 0x00000005060085a7 */ /* 0x000ea4000800007f */
[----:B--2---:R-:W-:Y:S05]  /*19cf0*/  @!P0 BRA `(.L_x_444) ;  /* 0xfffffffc00f08947 */ /* 0x004fea000383ffff */
[----:B------:R-:W-:Y:S05]  /*19d00*/  BRA `(.L_x_455) ;  /* 0xfffffffc00147947 */ /* 0x000fea000383ffff */
.L_x_456:
[----:B------:R-:W-:-:S00]  /*19d10*/  BRA `(.L_x_456) ;  /* 0xfffffffc00fc7947 */ /* 0x000fc0000383ffff */
[----:B------:R-:W-:-:S00]  /*19d20*/  NOP ;  /* 0x0000000000007918 */ /* 0x000fc00000000000 */
        /* <DEDUP_REMOVED lines=13> */
.L_x_457:


//--------------------- .nv.shared._ZN7cutlass13device_kernelINS_4gemm6kernel13GemmUniversalIN4cute5tupleIJiiiiEEENS1_10collective13CollectiveMmaINS1_37MainloopSm90TmaGmmaWarpSpecializedFP8ILi4ENS5_IJNS4_1CILi1EEESB_SB_EEENS1_35KernelTmaWarpSpecializedCooperativeEEENS5_IJNSA_ILi256EEENSA_ILi192EEENSA_ILi128EEEEEENS_12float_e4m3_tENS5_IJlSB_lEEESJ_SK_NS4_8TiledMMAINS4_8MMA_AtomIJNS4_4SM904GMMA31MMA_64x192x32_F32E4M3E4M3_SS_TNILNSO_7ScaleInE1ELSQ_1EEEEEENS4_6LayoutINS5_IJNSA_ILi2EEESB_SB_EEENS5_IJSB_NSA_ILi0EEESW_EEEEENS5_IJNS4_10UnderscoreESZ_SZ_EEEEENS4_13SM90_TMA_LOADENS4_14ComposedLayoutINS4_7SwizzleILi3ELi4ELi3EEENS4_18smem_ptr_flag_bitsILi8EEENST_INS5_IJNSA_ILi8EEESH_EEENS5_IJSH_SB_EEEEEEEvNS4_8identityES12_S1C_vS1D_EENS_8epilogue10collective6detail29Sm90TmaWarpSpecializedAdapterINS1G_15DefaultEpilogueISJ_SK_SK_NS1F_6thread17LinearCombinationISJ_Li1EffLNS1K_9ScaleType4KindE0ELNS_15FloatRoundStyleE2ESJ_EENS1_15EpilogueDefaultEEEEEvvEEEEvNT_6ParamsE --------------------------
	.section	.nv.shared._ZN7cutlass13device_kernelINS_4gemm6kernel13GemmUniversalIN4cute5tupleIJiiiiEEENS1_10collective13CollectiveMmaINS1_37MainloopSm90TmaGmmaWarpSpecializedFP8ILi4ENS5_IJNS4_1CILi1EEESB_SB_EEENS1_35KernelTmaWarpSpecializedCooperativeEEENS5_IJNSA_ILi256EEENSA_ILi192EEENSA_ILi128EEEEEENS_12float_e4m3_tENS5_IJlSB_lEEESJ_SK_NS4_8TiledMMAINS4_8MMA_AtomIJNS4_4SM904GMMA31MMA_64x192x32_F32E4M3E4M3_SS_TNILNSO_7ScaleInE1ELSQ_1EEEEEENS4_6LayoutINS5_IJNSA_ILi2EEESB_SB_EEENS5_IJSB_NSA_ILi0EEESW_EEEEENS5_IJNS4_10UnderscoreESZ_SZ_EEEEENS4_13SM90_TMA_LOADENS4_14ComposedLayoutINS4_7SwizzleILi3ELi4ELi3EEENS4_18smem_ptr_flag_bitsILi8EEENST_INS5_IJNSA_ILi8EEESH_EEENS5_IJSH_SB_EEEEEEEvNS4_8identityES12_S1C_vS1D_EENS_8epilogue10collective6detail29Sm90TmaWarpSpecializedAdapterINS1G_15DefaultEpilogueISJ_SK_SK_NS1F_6thread17LinearCombinationISJ_Li1EffLNS1K_9ScaleType4KindE0ELNS_15FloatRoundStyleE2ESJ_EENS1_15EpilogueDefaultEEEEEvvEEEEvNT_6ParamsE,"aw",@nobits
	.sectionflags	@""
	.align	16
	.zero		1024


//--------------------- .nv.shared.reserved.0     --------------------------
	.section	.nv.shared.reserved.0,"aw",@nobits
	.weak		__nv_reservedSMEM_offset_0_alias
	.size		__nv_reservedSMEM_offset_0_alias, 0, 0
	.other		__nv_reservedSMEM_offset_0_alias,@"STO_CUDA_RESERVED_SHARED STV_DEFAULT"
__nv_reservedSMEM_offset_0_alias:
	.zero		0


//--------------------- .nv.global                --------------------------
	.section	.nv.global,"aw",@nobits
.nv.global:
	.type		_ZN39_INTERNAL_d8e20aa1_4_k_cu_cf5d5e83_92684cute1_E,@object
	.size		_ZN39_INTERNAL_d8e20aa1_4_k_cu_cf5d5e83_92684cute1_E,(_ZN39_INTERNAL_d8e20aa1_4_k_cu_cf5d5e83_92684cuda3std3__45__cpo6cbeginE - _ZN39_INTERNAL_d8e20aa1_4_k_cu_cf5d5e83_92684cute1_E)
_ZN39_INTERNAL_d8e20aa1_4_k_cu_cf5d5e83_92684cute1_E:
	.zero		1
	.type		_ZN39_INTERNAL_d8e20aa1_4_k_cu_cf5d5e83_92684cuda3std3__45__cpo6cbeginE,@object
	.size		_ZN39_INTERNAL_d8e20aa1_4_k_cu_cf5d5e83_92684cuda3std3__45__cpo6cbeginE,(_ZN39_INTERNAL_d8e20aa1_4_k_cu_cf5d5e83_92684cuda3std3__48in_placeE - _ZN39_INTERNAL_d8e20aa1_4_k_cu_cf5d5e83_92684cuda3std3__45__cpo6cbeginE)
_ZN39_INTERNAL_d8e20aa1_4_k_cu_cf5d5e83_92684cuda3std3__45__cpo6cbeginE:
	.zero		1
	.type		_ZN39_INTERNAL_d8e20aa1_4_k_cu_cf5d5e83_92684cuda3std3__48in_placeE,@object
	.size		_ZN39_INTERNAL_d8e20aa1_4_k_cu_cf5d5e83_92684cuda3std3__48in_placeE,(_ZN39_INTERNAL_d8e20aa1_4_k_cu_cf5d5e83_92684cuda3std6ranges3__45__cpo9iter_moveE - _ZN39_INTERNAL_d8e20aa1_4_k_cu_cf5d5e83_92684cuda3std3__48in_placeE)
_ZN39_INTERNAL_d8e20aa1_4_k_cu_cf5d5e83_92684cuda3std3__48in_placeE:
	.zero		1
	.type		_ZN39_INTERNAL_d8e20aa1_4_k_cu_cf5d5e83_92684cuda3std6ranges3__45__cpo9iter_moveE,@object
	.size		_ZN39_INTERNAL_d8e20aa1_4_k_cu_cf5d5e83_92684cuda3std6ranges3__45__cpo9iter_moveE,(_ZN39_INTERNAL_d8e20aa1_4_k_cu_cf5d5e83_92684cuda3std3__45__cpo5beginE - _ZN39_INTERNAL_d8e20aa1_4_k_cu_cf5d5e83_92684cuda3std6ranges3__45__cpo9iter_moveE)
_ZN39_INTERNAL_d8e20aa1_4_k_cu_cf5d5e83_92684cuda3std6ranges3__45__cpo9iter_moveE:
	.zero		1
	.type		_ZN39_INTERNAL_d8e20aa1_4_k_cu_cf5d5e83_92684cuda3std3__45__cpo5beginE,@object
	.size		_ZN39_INTERNAL_d8e20aa1_4_k_cu_cf5d5e83_92684cuda3std3__45__cpo5beginE,(_ZN39_INTERNAL_d8e20aa1_4_k_cu_cf5d5e83_92684cuda3std3__441_GLOBAL__N__d8e20aa1_4_k_cu_cf5d5e83_92686ignoreE - _ZN39_INTERNAL_d8e20aa1_4_k_cu_cf5d5e83_92684cuda3std3__45__cpo5beginE)
_ZN39_INTERNAL_d8e20aa1_4_k_cu_cf5d5e83_92684cuda3std3__45__cpo5beginE:
	.zero		1
	.type		_ZN39_INTERNAL_d8e20aa1_4_k_cu_cf5d5e83_92684cuda3std3__441_GLOBAL__N__d8e20aa1_4_k_cu_cf5d5e83_92686ignoreE,@object
	.size		_ZN39_INTERNAL_d8e20aa1_4_k_cu_cf5d5e83_92684cuda3std3__441_GLOBAL__N__d8e20aa1_4_k_cu_cf5d5e83_92686ignoreE,(_ZN39_INTERNAL_d8e20aa1_4_k_cu_cf5d5e83_92684cute7productE - _ZN39_INTERNAL_d8e20aa1_4_k_cu_cf5d5e83_92684cuda3std3__441_GLOBAL__N__d8e20aa1_4_k_cu_cf5d5e83_92686ignoreE)
_ZN39_INTERNAL_d8e20aa1_4_k_cu_cf5d5e83_92684cuda3std3__441_GLOBAL__N__d8e20aa1_4_k_cu_cf5d5e83_92686ignoreE:
	.zero		1
	.type		_ZN39_INTERNAL_d8e20aa1_4_k_cu_cf5d5e83_92684cute7productE,@object
	.size		_ZN39_INTERNAL_d8e20aa1_4_k_cu_cf5d5e83_92684cute7productE,(_ZN39_INTERNAL_d8e20aa1_4_k_cu_cf5d5e83_92684cuda3std3__45__cpo3endE - _ZN39_INTERNAL_d8e20aa1_4_k_cu_cf5d5e83_92684cute7productE)
_ZN39_INTERNAL_d8e20aa1_4_k_cu_cf5d5e83_92684cute7productE:
	.zero		1
	.type		_ZN39_INTERNAL_d8e20aa1_4_k_cu_cf5d5e83_92684cuda3std3__45__cpo3endE,@object
	.size		_ZN39_INTERNAL_d8e20aa1_4_k_cu_cf5d5e83_92684cuda3std3__45__cpo3endE,(_ZN39_INTERNAL_d8e20aa1_4_k_cu_cf5d5e83_92684cuda3std3__419piecewise_constructE - _ZN39_INTERNAL_d8e20aa1_4_k_cu_cf5d5e83_92684cuda3std3__45__cpo3endE)
_ZN39_INTERNAL_d8e20aa1_4_k_cu_cf5d5e83_92684cuda3std3__45__cpo3endE:
	.zero		1
	.type		_ZN39_INTERNAL_d8e20aa1_4_k_cu_cf5d5e83_92684cuda3std3__419piecewise_constructE,@object
	.size		_ZN39_INTERNAL_d8e20aa1_4_k_cu_cf5d5e83_92684cuda3std3__419piecewise_constructE,(_ZN39_INTERNAL_d8e20aa1_4_k_cu_cf5d5e83_92684cuda3std3__45__cpo4cendE - _ZN39_INTERNAL_d8e20aa1_4_k_cu_cf5d5e83_92684cuda3std3__419piecewise_constructE)
_ZN39_INTERNAL_d8e20aa1_4_k_cu_cf5d5e83_92684cuda3std3__419piecewise_constructE:
	.zero		1
	.type		_ZN39_INTERNAL_d8e20aa1_4_k_cu_cf5d5e83_92684cuda3std3__45__cpo4cendE,@object
	.size		_ZN39_INTERNAL_d8e20aa1_4_k_cu_cf5d5e83_92684cuda3std3__45__cpo4cendE,(_ZN39_INTERNAL_d8e20aa1_4_k_cu_cf5d5e83_92684cuda3std6ranges3__45__cpo4swapE - _ZN39_INTERNAL_d8e20aa1_4_k_cu_cf5d5e83_92684cuda3std3__45__cpo4cendE)
_ZN39_INTERNAL_d8e20aa1_4_k_cu_cf5d5e83_92684cuda3std3__45__cpo4cendE:
	.zero		1
	.type		_ZN39_INTERNAL_d8e20aa1_4_k_cu_cf5d5e83_92684cuda3std6ranges3__45__cpo4swapE,@object
	.size		_ZN39_INTERNAL_d8e20aa1_4_k_cu_cf5d5e83_92684cuda3std6ranges3__45__cpo4swapE,(.L_7 - _ZN39_INTERNAL_d8e20aa1_4_k_cu_cf5d5e83_92684cuda3std6ranges3__45__cpo4swapE)
_ZN39_INTERNAL_d8e20aa1_4_k_cu_cf5d5e83_92684cuda3std6ranges3__45__cpo4swapE:
	.zero		1
.L_7:


//--------------------- .nv.constant0._ZN7cutlass13device_kernelINS_4gemm6kernel13GemmUniversalIN4cute5tupleIJiiiiEEENS1_10collective13CollectiveMmaINS1_37MainloopSm90TmaGmmaWarpSpecializedFP8ILi4ENS5_IJNS4_1CILi1EEESB_SB_EEENS1_35KernelTmaWarpSpecializedCooperativeEEENS5_IJNSA_ILi256EEENSA_ILi192EEENSA_ILi128EEEEEENS_12float_e4m3_tENS5_IJlSB_lEEESJ_SK_NS4_8TiledMMAINS4_8MMA_AtomIJNS4_4SM904GMMA31MMA_64x192x32_F32E4M3E4M3_SS_TNILNSO_7ScaleInE1ELSQ_1EEEEEENS4_6LayoutINS5_IJNSA_ILi2EEESB_SB_EEENS5_IJSB_NSA_ILi0EEESW_EEEEENS5_IJNS4_10UnderscoreESZ_SZ_EEEEENS4_13SM90_TMA_LOADENS4_14ComposedLayoutINS4_7SwizzleILi3ELi4ELi3EEENS4_18smem_ptr_flag_bitsILi8EEENST_INS5_IJNSA_ILi8EEESH_EEENS5_IJSH_SB_EEEEEEEvNS4_8identityES12_S1C_vS1D_EENS_8epilogue10collective6detail29Sm90TmaWarpSpecializedAdapterINS1G_15DefaultEpilogueISJ_SK_SK_NS1F_6thread17LinearCombinationISJ_Li1EffLNS1K_9ScaleType4KindE0ELNS_15FloatRoundStyleE2ESJ_EENS1_15EpilogueDefaultEEEEEvvEEEEvNT_6ParamsE --------------------------
	.section	.nv.constant0._ZN7cutlass13device_kernelINS_4gemm6kernel13GemmUniversalIN4cute5tupleIJiiiiEEENS1_10collective13CollectiveMmaINS1_37MainloopSm90TmaGmmaWarpSpecializedFP8ILi4ENS5_IJNS4_1CILi1EEESB_SB_EEENS1_35KernelTmaWarpSpecializedCooperativeEEENS5_IJNSA_ILi256EEENSA_ILi192EEENSA_ILi128EEEEEENS_12float_e4m3_tENS5_IJlSB_lEEESJ_SK_NS4_8TiledMMAINS4_8MMA_AtomIJNS4_4SM904GMMA31MMA_64x192x32_F32E4M3E4M3_SS_TNILNSO_7ScaleInE1ELSQ_1EEEEEENS4_6LayoutINS5_IJNSA_ILi2EEESB_SB_EEENS5_IJSB_NSA_ILi0EEESW_EEEEENS5_IJNS4_10UnderscoreESZ_SZ_EEEEENS4_13SM90_TMA_LOADENS4_14ComposedLayoutINS4_7SwizzleILi3ELi4ELi3EEENS4_18smem_ptr_flag_bitsILi8EEENST_INS5_IJNSA_ILi8EEESH_EEENS5_IJSH_SB_EEEEEEEvNS4_8identityES12_S1C_vS1D_EENS_8epilogue10collective6detail29Sm90TmaWarpSpecializedAdapterINS1G_15DefaultEpilogueISJ_SK_SK_NS1F_6thread17LinearCombinationISJ_Li1EffLNS1K_9ScaleType4KindE0ELNS_15FloatRoundStyleE2ESJ_EENS1_15EpilogueDefaultEEEEEvvEEEEvNT_6ParamsE,"a",@progbits
	.sectionflags	@""
	.align	4
.nv.constant0._ZN7cutlass13device_kernelINS_4gemm6kernel13GemmUniversalIN4cute5tupleIJiiiiEEENS1_10collective13CollectiveMmaINS1_37MainloopSm90TmaGmmaWarpSpecializedFP8ILi4ENS5_IJNS4_1CILi1EEESB_SB_EEENS1_35KernelTmaWarpSpecializedCooperativeEEENS5_IJNSA_ILi256EEENSA_ILi192EEENSA_ILi128EEEEEENS_12float_e4m3_tENS5_IJlSB_lEEESJ_SK_NS4_8TiledMMAINS4_8MMA_AtomIJNS4_4SM904GMMA31MMA_64x192x32_F32E4M3E4M3_SS_TNILNSO_7ScaleInE1ELSQ_1EEEEEENS4_6LayoutINS5_IJNSA_ILi2EEESB_SB_EEENS5_IJSB_NSA_ILi0EEESW_EEEEENS5_IJNS4_10UnderscoreESZ_SZ_EEEEENS4_13SM90_TMA_LOADENS4_14ComposedLayoutINS4_7SwizzleILi3ELi4ELi3EEENS4_18smem_ptr_flag_bitsILi8EEENST_INS5_IJNSA_ILi8EEESH_EEENS5_IJSH_SB_EEEEEEEvNS4_8identityES12_S1C_vS1D_EENS_8epilogue10collective6detail29Sm90TmaWarpSpecializedAdapterINS1G_15DefaultEpilogueISJ_SK_SK_NS1F_6thread17LinearCombinationISJ_Li1EffLNS1K_9ScaleType4KindE0ELNS_15FloatRoundStyleE2ESJ_EENS1_15EpilogueDefaultEEEEEvvEEEEvNT_6ParamsE:
	.zero		1664


//--------------------- SYMBOLS --------------------------

	.type		.nv.reservedSmem.offset0,@object
	.size		.nv.reservedSmem.offset0,0x4
